	.target	sm_90a

	.elftype	@"ET_EXEC"


//--------------------- .note.nv.tkinfo           --------------------------
	.section	.note.nv.tkinfo,"",@"SHT_NOTE"
	.sectionflags	@"SHF_NOTE_NV_TKINFO"
	.tkinfo
        /*0018*/ 	.word	0x00000002
        /*0030*/ 	.string	""
        /*0030*/ 	.string	"ptxas"
        /*0030*/ 	.string	"Cuda compilation tools, release 13.0, V13.0.88"
        /*0030*/ 	.string	"Build cuda_13.0.r13.0/compiler.36424714_0"
        /*0030*/ 	.string	"-arch sm_90a -m 64 "



//--------------------- .note.nv.cuinfo           --------------------------
	.section	.note.nv.cuinfo,"",@"SHT_NOTE"
	.sectionflags	@"SHF_NOTE_NV_CUINFO"
        /*0018*/ 	.short	0x0002
        /*001a*/ 	.short	0x005a
        /*001c*/ 	.short	0x0082
	.zero		2


//--------------------- .nv.info                  --------------------------
	.section	.nv.info,"",@"SHT_CUDA_INFO"
	.align	4


	//----- nvinfo : EIATTR_REGCOUNT
	.align		4
        /*0000*/ 	.byte	0x04, 0x2f
        /*0002*/ 	.short	(.L_12 - .L_11)
	.align		4
.L_11:
        /*0004*/ 	.word	index@(_ZN7cutlass13device_kernelINS_4gemm6kernel13GemmUniversalIN4cute5tupleIJiiiiEEENS1_10collective13CollectiveMmaINS1_37MainloopSm90TmaGmmaWarpSpecializedFP8ILi4ENS5_IJNS4_1CILi1EEENSA_ILi8EEESB_EEENS1_35KernelTmaWarpSpecializedCooperativeEEENS5_IJNSA_ILi128EEENSA_ILi256EEESG_EEENS_12float_e5m2_tENS5_IJlSB_lEEESJ_SK_NS4_8TiledMMAINS4_8MMA_AtomIJNS4_4SM904GMMA31MMA_64x256x32_F32E5M2E5M2_SS_TNILNSO_7ScaleInE1ELSQ_1EEEEEENS4_6LayoutINS5_IJNSA_ILi2EEESB_SB_EEENS5_IJSB_NSA_ILi0EEESW_EEEEENS5_IJNS4_10UnderscoreESZ_SZ_EEEEENS4_23SM90_TMA_LOAD_MULTICASTENS4_14ComposedLayoutINS4_7SwizzleILi3ELi4ELi3EEENS4_18smem_ptr_flag_bitsILi8EEENST_INS5_IJSC_SG_EEENS5_IJSG_SB_EEEEEEEvNS4_8identityENS4_13SM90_TMA_LOADES1B_vS1C_EENS_8epilogue10collective6detail29Sm90TmaWarpSpecializedAdapterINS1G_15DefaultEpilogueISJ_SK_SK_NS1F_6thread17LinearCombinationISJ_Li1EffLNS1K_9ScaleType4KindE0ELNS_15FloatRoundStyleE2ESJ_EENS1_15EpilogueDefaultEEEEEvvEEEEvNT_6ParamsE)
        /*0008*/ 	.word	0x000000a8


	//----- nvinfo : EIATTR_FRAME_SIZE
	.align		4
.L_12:
        /*000c*/ 	.byte	0x04, 0x11
        /*000e*/ 	.short	(.L_14 - .L_13)
	.align		4
.L_13:
        /*0010*/ 	.word	index@(_ZN7cutlass13device_kernelINS_4gemm6kernel13GemmUniversalIN4cute5tupleIJiiiiEEENS1_10collective13CollectiveMmaINS1_37MainloopSm90TmaGmmaWarpSpecializedFP8ILi4ENS5_IJNS4_1CILi1EEENSA_ILi8EEESB_EEENS1_35KernelTmaWarpSpecializedCooperativeEEENS5_IJNSA_ILi128EEENSA_ILi256EEESG_EEENS_12float_e5m2_tENS5_IJlSB_lEEESJ_SK_NS4_8TiledMMAINS4_8MMA_AtomIJNS4_4SM904GMMA31MMA_64x256x32_F32E5M2E5M2_SS_TNILNSO_7ScaleInE1ELSQ_1EEEEEENS4_6LayoutINS5_IJNSA_ILi2EEESB_SB_EEENS5_IJSB_NSA_ILi0EEESW_EEEEENS5_IJNS4_10UnderscoreESZ_SZ_EEEEENS4_23SM90_TMA_LOAD_MULTICASTENS4_14ComposedLayoutINS4_7SwizzleILi3ELi4ELi3EEENS4_18smem_ptr_flag_bitsILi8EEENST_INS5_IJSC_SG_EEENS5_IJSG_SB_EEEEEEEvNS4_8identityENS4_13SM90_TMA_LOADES1B_vS1C_EENS_8epilogue10collective6detail29Sm90TmaWarpSpecializedAdapterINS1G_15DefaultEpilogueISJ_SK_SK_NS1F_6thread17LinearCombinationISJ_Li1EffLNS1K_9ScaleType4KindE0ELNS_15FloatRoundStyleE2ESJ_EENS1_15EpilogueDefaultEEEEEvvEEEEvNT_6ParamsE)
        /*0014*/ 	.word	0x000000f8


	//----- nvinfo : EIATTR_MIN_STACK_SIZE
	.align		4
.L_14:
        /*0018*/ 	.byte	0x04, 0x12
        /*001a*/ 	.short	(.L_16 - .L_15)
	.align		4
.L_15:
        /*001c*/ 	.word	index@(_ZN7cutlass13device_kernelINS_4gemm6kernel13GemmUniversalIN4cute5tupleIJiiiiEEENS1_10collective13CollectiveMmaINS1_37MainloopSm90TmaGmmaWarpSpecializedFP8ILi4ENS5_IJNS4_1CILi1EEENSA_ILi8EEESB_EEENS1_35KernelTmaWarpSpecializedCooperativeEEENS5_IJNSA_ILi128EEENSA_ILi256EEESG_EEENS_12float_e5m2_tENS5_IJlSB_lEEESJ_SK_NS4_8TiledMMAINS4_8MMA_AtomIJNS4_4SM904GMMA31MMA_64x256x32_F32E5M2E5M2_SS_TNILNSO_7ScaleInE1ELSQ_1EEEEEENS4_6LayoutINS5_IJNSA_ILi2EEESB_SB_EEENS5_IJSB_NSA_ILi0EEESW_EEEEENS5_IJNS4_10UnderscoreESZ_SZ_EEEEENS4_23SM90_TMA_LOAD_MULTICASTENS4_14ComposedLayoutINS4_7SwizzleILi3ELi4ELi3EEENS4_18smem_ptr_flag_bitsILi8EEENST_INS5_IJSC_SG_EEENS5_IJSG_SB_EEEEEEEvNS4_8identityENS4_13SM90_TMA_LOADES1B_vS1C_EENS_8epilogue10collective6detail29Sm90TmaWarpSpecializedAdapterINS1G_15DefaultEpilogueISJ_SK_SK_NS1F_6thread17LinearCombinationISJ_Li1EffLNS1K_9ScaleType4KindE0ELNS_15FloatRoundStyleE2ESJ_EENS1_15EpilogueDefaultEEEEEvvEEEEvNT_6ParamsE)
        /*0020*/ 	.word	0x000000f8
.L_16:


//--------------------- .nv.compat                --------------------------
	.section	.nv.compat,"",@"SHT_CUDA_COMPAT_INFO"
	.align	4
        /*0000*/ 	.byte	0x02, 0x09, 0x01, 0x00, 0x02, 0x02, 0x04, 0x00, 0x02, 0x05, 0x05, 0x00, 0x03, 0x07, 0x01, 0x01
        /*0010*/ 	.byte	0x02, 0x03, 0x01, 0x00, 0x02, 0x06, 0x01, 0x00, 0x04, 0x0b, 0x08, 0x00, 0x00, 0x00, 0x00, 0x00
        /*0020*/ 	.byte	0x00, 0x00, 0x00, 0x00


//--------------------- .nv.info._ZN7cutlass13device_kernelINS_4gemm6kernel13GemmUniversalIN4cute5tupleIJiiiiEEENS1_10collective13CollectiveMmaINS1_37MainloopSm90TmaGmmaWarpSpecializedFP8ILi4ENS5_IJNS4_1CILi1EEENSA_ILi8EEESB_EEENS1_35KernelTmaWarpSpecializedCooperativeEEENS5_IJNSA_ILi128EEENSA_ILi256EEESG_EEENS_12float_e5m2_tENS5_IJlSB_lEEESJ_SK_NS4_8TiledMMAINS4_8MMA_AtomIJNS4_4SM904GMMA31MMA_64x256x32_F32E5M2E5M2_SS_TNILNSO_7ScaleInE1ELSQ_1EEEEEENS4_6LayoutINS5_IJNSA_ILi2EEESB_SB_EEENS5_IJSB_NSA_ILi0EEESW_EEEEENS5_IJNS4_10UnderscoreESZ_SZ_EEEEENS4_23SM90_TMA_LOAD_MULTICASTENS4_14ComposedLayoutINS4_7SwizzleILi3ELi4ELi3EEENS4_18smem_ptr_flag_bitsILi8EEENST_INS5_IJSC_SG_EEENS5_IJSG_SB_EEEEEEEvNS4_8identityENS4_13SM90_TMA_LOADES1B_vS1C_EENS_8epilogue10collective6detail29Sm90TmaWarpSpecializedAdapterINS1G_15DefaultEpilogueISJ_SK_SK_NS1F_6thread17LinearCombinationISJ_Li1EffLNS1K_9ScaleType4KindE0ELNS_15FloatRoundStyleE2ESJ_EENS1_15EpilogueDefaultEEEEEvvEEEEvNT_6ParamsE --------------------------
	.section	.nv.info._ZN7cutlass13device_kernelINS_4gemm6kernel13GemmUniversalIN4cute5tupleIJiiiiEEENS1_10collective13CollectiveMmaINS1_37MainloopSm90TmaGmmaWarpSpecializedFP8ILi4ENS5_IJNS4_1CILi1EEENSA_ILi8EEESB_EEENS1_35KernelTmaWarpSpecializedCooperativeEEENS5_IJNSA_ILi128EEENSA_ILi256EEESG_EEENS_12float_e5m2_tENS5_IJlSB_lEEESJ_SK_NS4_8TiledMMAINS4_8MMA_AtomIJNS4_4SM904GMMA31MMA_64x256x32_F32E5M2E5M2_SS_TNILNSO_7ScaleInE1ELSQ_1EEEEEENS4_6LayoutINS5_IJNSA_ILi2EEESB_SB_EEENS5_IJSB_NSA_ILi0EEESW_EEEEENS5_IJNS4_10UnderscoreESZ_SZ_EEEEENS4_23SM90_TMA_LOAD_MULTICASTENS4_14ComposedLayoutINS4_7SwizzleILi3ELi4ELi3EEENS4_18smem_ptr_flag_bitsILi8EEENST_INS5_IJSC_SG_EEENS5_IJSG_SB_EEEEEEEvNS4_8identityENS4_13SM90_TMA_LOADES1B_vS1C_EENS_8epilogue10collective6detail29Sm90TmaWarpSpecializedAdapterINS1G_15DefaultEpilogueISJ_SK_SK_NS1F_6thread17LinearCombinationISJ_Li1EffLNS1K_9ScaleType4KindE0ELNS_15FloatRoundStyleE2ESJ_EENS1_15EpilogueDefaultEEEEEvvEEEEvNT_6ParamsE,"",@"SHT_CUDA_INFO"
	.sectionflags	@""
	.align	4


	//----- nvinfo : EIATTR_CUDA_API_VERSION
	.align		4
        /*0000*/ 	.byte	0x04, 0x37
        /*0002*/ 	.short	(.L_18 - .L_17)
.L_17:
        /*0004*/ 	.word	0x00000082


	//----- nvinfo : EIATTR_KPARAM_INFO
	.align		4
.L_18:
        /*0008*/ 	.byte	0x04, 0x17
        /*000a*/ 	.short	(.L_20 - .L_19)
.L_19:
        /*000c*/ 	.word	0x00000000
        /*0010*/ 	.short	0x0000
        /*0012*/ 	.short	0x0070
        /*0014*/ 	.byte	0x00, 0xf0, 0x01, 0x10


	//----- nvinfo : EIATTR_SPARSE_MMA_MASK
	.align		4
.L_20:
        /*0018*/ 	.byte	0x03, 0x50
        /*001a*/ 	.short	0x0000


	//----- nvinfo : EIATTR_MAXREG_COUNT
	.align		4
        /*001c*/ 	.byte	0x03, 0x1b
        /*001e*/ 	.short	0x00a8


	//----- nvinfo : EIATTR_NUM_BARRIERS
	.align		4
        /*0020*/ 	.byte	0x02, 0x4c
        /*0022*/ 	.byte	0x01
	.zero		1


	//----- nvinfo : EIATTR_ANNOTATIONS
	.align		4
        /*0024*/ 	.byte	0x04, 0x55
        /*0026*/ 	.short	(.L_22 - .L_21)


	//   ....[0]....
.L_21:
        /*0028*/ 	.word	0x00000001
        /*002c*/ 	.byte	0x70, 0x06, 0x00, 0x00, 0x01, 0x00, 0x00, 0x00, 0xa0, 0x08, 0x00, 0x00, 0x01, 0x00, 0x00, 0x00
        /* <DEDUP_REMOVED lines=188> */
        /*0bfc*/ 	.byte	0x20, 0x03, 0x01, 0x00, 0x01, 0x00, 0x00, 0x00, 0x70, 0x03, 0x01, 0x00


	//----- nvinfo : EIATTR_MERCURY_ISA_VERSION
	.align		4
.L_22:
        /*0c08*/ 	.byte	0x03, 0x5f
        /*0c0a*/ 	.short	0x0101


	//----- nvinfo : EIATTR_INT_WARP_WIDE_INSTR_OFFSETS
	.align		4
        /*0c0c*/ 	.byte	0x04, 0x31
        /*0c0e*/ 	.short	(.L_24 - .L_23)


	//   ....[0]....
.L_23:
        /*0c10*/ 	.word	0x00000530


	//   ....[1]....
        /*0c14*/ 	.word	0x00000550


	//   ....[2]....
        /*0c18*/ 	.word	0x000006a0


	//   ....[3]....
        /*0c1c*/ 	.word	0x00005290


	//----- nvinfo : EIATTR_COOP_GROUP_MASK_REGIDS
	.align		4
.L_24:
        /*0c20*/ 	.byte	0x04, 0x29
        /*0c22*/ 	.short	(.L_26 - .L_25)


	//   ....[0]....
.L_25:
        /*0c24*/ 	.word	0xffffffff


	//   ....[1]....
        /*0c28*/ 	.word	0xffffffff


	//   ....[2]....
        /*0c2c*/ 	.word	0xffffffff


	//   ....[3]....
        /*0c30*/ 	.word	0xffffffff


	//   ....[4]....
        /*0c34*/ 	.word	0xffffffff


	//   ....[5]....
        /*0c38*/ 	.word	0xffffffff


	//----- nvinfo : EIATTR_COOP_GROUP_INSTR_OFFSETS
	.align		4
.L_26:
        /*0c3c*/ 	.byte	0x04, 0x28
        /*0c3e*/ 	.short	(.L_28 - .L_27)


	//   ....[0]....
.L_27:
        /*0c40*/ 	.word	0x00000070


	//   ....[1]....
        /*0c44*/ 	.word	0x00000080


	//   ....[2]....
        /*0c48*/ 	.word	0x000001a0


	//   ....[3]....
        /*0c4c*/ 	.word	0x000003c0


	//   ....[4]....
        /*0c50*/ 	.word	0x000007b0


	//   ....[5]....
        /*0c54*/ 	.word	0x00001530


	//----- nvinfo : EIATTR_REG_RECONFIG
	.align		4
.L_28:
        /*0c58*/ 	.byte	0x01, 0x54
	.zero		2


	//----- nvinfo : EIATTR_MBARRIER_INSTR_OFFSETS
	.align		4
        /*0c5c*/ 	.byte	0x04, 0x39
        /*0c5e*/ 	.short	(.L_30 - .L_29)


	//   ....[0]....
.L_29:
        /*0c60*/ 	.word	0x00000320
        /*0c64*/ 	.word	0x000000ff
        /*0c68*/ 	.word	0x00000000
        /*0c6c*/ 	.short	0x0100
        /*0c6e*/ 	.byte	0x09
	.zero		1


	//   ....[1]....
        /*0c70*/ 	.word	0x00000330
        /*0c74*/ 	.word	0x000000ff
        /*0c78*/ 	.word	0x00000020
        /*0c7c*/ 	.short	0x0100
        /*0c7e*/ 	.byte	0x09
	.zero		1


	//   ....[2]....
        /*0c80*/ 	.word	0x00000340
        /*0c84*/ 	.word	0x000000ff
        /*0c88*/ 	.word	0x00000008
        /*0c8c*/ 	.short	0x0100
        /*0c8e*/ 	.byte	0x09
	.zero		1


	//   ....[3]....
        /*0c90*/ 	.word	0x00000350
        /*0c94*/ 	.word	0x000000ff
        /*0c98*/ 	.word	0x00000028
        /*0c9c*/ 	.short	0x0100
        /*0c9e*/ 	.byte	0x09
	.zero		1


	//   ....[4]....
        /*0ca0*/ 	.word	0x00000360
        /*0ca4*/ 	.word	0x000000ff
        /*0ca8*/ 	.word	0x00000010
        /*0cac*/ 	.short	0x0100
        /*0cae*/ 	.byte	0x09
	.zero		1


	//   ....[5]....
        /*0cb0*/ 	.word	0x00000370
        /*0cb4*/ 	.word	0x000000ff
        /*0cb8*/ 	.word	0x00000030
        /*0cbc*/ 	.short	0x0100
        /*0cbe*/ 	.byte	0x09
	.zero		1


	//   ....[6]....
        /*0cc0*/ 	.word	0x00000380
        /*0cc4*/ 	.word	0x000000ff
        /*0cc8*/ 	.word	0x00000018
        /*0ccc*/ 	.short	0x0100
        /*0cce*/ 	.byte	0x09
	.zero		1


	//   ....[7]....
        /*0cd0*/ 	.word	0x00000390
        /*0cd4*/ 	.word	0x000000ff
        /*0cd8*/ 	.word	0x00000038
        /*0cdc*/ 	.short	0x0100
        /*0cde*/ 	.byte	0x09
	.zero		1


	//   ....[8]....
        /*0ce0*/ 	.word	0x00000730
        /*0ce4*/ 	.word	0x000000ff
        /*0ce8*/ 	.word	0x00000050
        /*0cec*/ 	.short	0x0100
        /*0cee*/ 	.byte	0x06
	.zero		1


	//   ....[9]....
        /*0cf0*/ 	.word	0x00000760
        /*0cf4*/ 	.word	0x000000ff
        /*0cf8*/ 	.word	0x00000058
        /*0cfc*/ 	.short	0x0100
        /*0cfe*/ 	.byte	0x06
	.zero		1


	//   ....[10]....
        /*0d00*/ 	.word	0x00001d30
        /*0d04*/ 	.word	0x000000ff
        /*0d08*/ 	.word	0x00000000
        /*0d0c*/ 	.short	0x010a
        /*0d0e*/ 	.byte	0x06
	.zero		1


	//   ....[11]....
        /*0d10*/ 	.word	0x00001d70
        /*0d14*/ 	.word	0x000000ff
        /*0d18*/ 	.word	0x00000000
        /*0d1c*/ 	.short	0x010a
        /*0d1e*/ 	.byte	0x06
	.zero		1


	//   ....[12]....
        /*0d20*/ 	.word	0x00003040
        /*0d24*/ 	.word	0x000000ff
        /*0d28*/ 	.word	0x00000000
        /*0d2c*/ 	.short	0x010a
        /*0d2e*/ 	.byte	0x09
	.zero		1


	//   ....[13]....
        /*0d30*/ 	.word	0x00003080
        /*0d34*/ 	.word	0x000000ff
        /*0d38*/ 	.word	0x00000000
        /*0d3c*/ 	.short	0x010a
        /*0d3e*/ 	.byte	0x09
	.zero		1


	//   ....[14]....
        /*0d40*/ 	.word	0x00004190
        /*0d44*/ 	.word	0x000000e5
        /*0d48*/ 	.word	0x00000000
        /*0d4c*/ 	.short	0x0101
        /*0d4e*/ 	.byte	0x3f
	.zero		1


	//   ....[15]....
        /*0d50*/ 	.word	0x00005350
        /*0d54*/ 	.word	0x00000018
        /*0d58*/ 	.word	0x00000000
        /*0d5c*/ 	.short	0x0101
        /*0d5e*/ 	.byte	0x3f
	.zero		1


	//   ....[16]....
        /*0d60*/ 	.word	0x0000f560
        /*0d64*/ 	.word	0x00000005
        /*0d68*/ 	.word	0x00000020
        /*0d6c*/ 	.short	0x010a
        /*0d6e*/ 	.byte	0x3f
	.zero		1


	//   ....[17]....
        /*0d70*/ 	.word	0x0000f9b0
        /*0d74*/ 	.word	0x00000003
        /*0d78*/ 	.word	0x00000058
        /*0d7c*/ 	.short	0x0101
        /*0d7e*/ 	.byte	0x3f
	.zero		1


	//   ....[18]....
        /*0d80*/ 	.word	0x000100c0
        /*0d84*/ 	.word	0x00000005
        /*0d88*/ 	.word	0x00000000
        /*0d8c*/ 	.short	0x010a
        /*0d8e*/ 	.byte	0x3f
	.zero		1


	//   ....[19]....
        /*0d90*/ 	.word	0x00010140
        /*0d94*/ 	.word	0x00000007
        /*0d98*/ 	.word	0x00000000
        /*0d9c*/ 	.short	0x010a
        /*0d9e*/ 	.byte	0x3f
	.zero		1


	//   ....[20]....
        /*0da0*/ 	.word	0x000101d0
        /*0da4*/ 	.word	0x00000006
        /*0da8*/ 	.word	0x00000000
        /*0dac*/ 	.short	0x010a
        /*0dae*/ 	.byte	0x3f
	.zero		1


	//   ....[21]....
        /*0db0*/ 	.word	0x00010260
        /*0db4*/ 	.word	0x00000003
        /*0db8*/ 	.word	0x00000000
        /*0dbc*/ 	.short	0x010a
        /*0dbe*/ 	.byte	0x3f
	.zero		1


	//   ....[22]....
        /*0dc0*/ 	.word	0x000102d0
        /*0dc4*/ 	.word	0x00000003
        /*0dc8*/ 	.word	0x00000000
        /*0dcc*/ 	.short	0x010a
        /*0dce*/ 	.byte	0x3f
	.zero		1


	//   ....[23]....
        /*0dd0*/ 	.word	0x00010340
        /*0dd4*/ 	.word	0x00000000
        /*0dd8*/ 	.word	0x00000000
        /*0ddc*/ 	.short	0x010a
        /*0dde*/ 	.byte	0x3f
	.zero		1


	//   ....[24]....
        /*0de0*/ 	.word	0x00010420
        /*0de4*/ 	.word	0x00000005
        /*0de8*/ 	.word	0x00000020
        /*0dec*/ 	.short	0x010a
        /*0dee*/ 	.byte	0x3f
	.zero		1


	//   ....[25]....
        /*0df0*/ 	.word	0x000104f0
        /*0df4*/ 	.word	0x00000005
        /*0df8*/ 	.word	0x00000000
        /*0dfc*/ 	.short	0x010a
        /*0dfe*/ 	.byte	0x3f
	.zero		1


	//   ....[26]....
        /*0e00*/ 	.word	0x00010540
        /*0e04*/ 	.word	0x00000007
        /*0e08*/ 	.word	0x00000000
        /*0e0c*/ 	.short	0x010a
        /*0e0e*/ 	.byte	0x3f
	.zero		1


	//   ....[27]....
        /*0e10*/ 	.word	0x00010590
        /*0e14*/ 	.word	0x00000006
        /*0e18*/ 	.word	0x00000000
        /*0e1c*/ 	.short	0x010a
        /*0e1e*/ 	.byte	0x3f
	.zero		1


	//----- nvinfo : EIATTR_NUM_MBARRIERS
	.align		4
.L_30:
        /*0e20*/ 	.byte	0x03, 0x38
        /*0e22*/ 	.short	0x000a


	//----- nvinfo : EIATTR_EXIT_INSTR_OFFSETS
	.align		4
        /*0e24*/ 	.byte	0x04, 0x1c
        /*0e26*/ 	.short	(.L_32 - .L_31)


	//   ....[0]....
.L_31:
        /*0e28*/ 	.word	0x00000940


	//   ....[1]....
        /*0e2c*/ 	.word	0x000011d0


	//   ....[2]....
        /*0e30*/ 	.word	0x0000ec50


	//   ....[3]....
        /*0e34*/ 	.word	0x0000f1e0


	//   ....[4]....
        /*0e38*/ 	.word	0x000102b0


	//----- nvinfo : EIATTR_MAX_THREADS
	.align		4
.L_32:
        /*0e3c*/ 	.byte	0x04, 0x05
        /*0e3e*/ 	.short	(.L_34 - .L_33)
.L_33:
        /*0e40*/ 	.word	0x00000180
        /*0e44*/ 	.word	0x00000001
        /*0e48*/ 	.word	0x00000001


	//----- nvinfo : EIATTR_CRS_STACK_SIZE
	.align		4
.L_34:
        /*0e4c*/ 	.byte	0x04, 0x1e
        /*0e4e*/ 	.short	(.L_36 - .L_35)
.L_35:
        /*0e50*/ 	.word	0x00000000


	//----- nvinfo : EIATTR_CBANK_PARAM_SIZE
	.align		4
.L_36:
        /*0e54*/ 	.byte	0x03, 0x19
        /*0e56*/ 	.short	0x0470


	//----- nvinfo : EIATTR_PARAM_CBANK
	.align		4
        /*0e58*/ 	.byte	0x04, 0x0a
        /*0e5a*/ 	.short	(.L_38 - .L_37)
	.align		4
.L_37:
        /*0e5c*/ 	.word	index@(.nv.constant0._ZN7cutlass13device_kernelINS_4gemm6kernel13GemmUniversalIN4cute5tupleIJiiiiEEENS1_10collective13CollectiveMmaINS1_37MainloopSm90TmaGmmaWarpSpecializedFP8ILi4ENS5_IJNS4_1CILi1EEENSA_ILi8EEESB_EEENS1_35KernelTmaWarpSpecializedCooperativeEEENS5_IJNSA_ILi128EEENSA_ILi256EEESG_EEENS_12float_e5m2_tENS5_IJlSB_lEEESJ_SK_NS4_8TiledMMAINS4_8MMA_AtomIJNS4_4SM904GMMA31MMA_64x256x32_F32E5M2E5M2_SS_TNILNSO_7ScaleInE1ELSQ_1EEEEEENS4_6LayoutINS5_IJNSA_ILi2EEESB_SB_EEENS5_IJSB_NSA_ILi0EEESW_EEEEENS5_IJNS4_10UnderscoreESZ_SZ_EEEEENS4_23SM90_TMA_LOAD_MULTICASTENS4_14ComposedLayoutINS4_7SwizzleILi3ELi4ELi3EEENS4_18smem_ptr_flag_bitsILi8EEENST_INS5_IJSC_SG_EEENS5_IJSG_SB_EEEEEEEvNS4_8identityENS4_13SM90_TMA_LOADES1B_vS1C_EENS_8epilogue10collective6detail29Sm90TmaWarpSpecializedAdapterINS1G_15DefaultEpilogueISJ_SK_SK_NS1F_6thread17LinearCombinationISJ_Li1EffLNS1K_9ScaleType4KindE0ELNS_15FloatRoundStyleE2ESJ_EENS1_15EpilogueDefaultEEEEEvvEEEEvNT_6ParamsE)
        /*0e60*/ 	.short	0x0210
        /*0e62*/ 	.short	0x0470


	//----- nvinfo : EIATTR_SW_WAR
	.align		4
.L_38:
        /*0e64*/ 	.byte	0x04, 0x36
        /*0e66*/ 	.short	(.L_40 - .L_39)
.L_39:
        /*0e68*/ 	.word	0x00000008
.L_40:


//--------------------- .nv.callgraph             --------------------------
	.section	.nv.callgraph,"",@"SHT_CUDA_CALLGRAPH"
	.align	4
	.sectionentsize	8
	.align		4
        /*0000*/ 	.word	0x00000000
	.align		4
        /*0004*/ 	.word	0xffffffff
	.align		4
        /*0008*/ 	.word	0x00000000
	.align		4
        /*000c*/ 	.word	0xfffffffe
	.align		4
        /*0010*/ 	.word	0x00000000
	.align		4
        /*0014*/ 	.word	0xfffffffd
	.align		4
        /*0018*/ 	.word	0x00000000
	.align		4
        /*001c*/ 	.word	0xfffffffc


//--------------------- .nv.constant4             --------------------------
	.section	.nv.constant4,"a",@progbits
	.align	8
	.align		8
.nv.constant4:
        /*0000*/ 	.dword	_ZN40_INTERNAL_8eb92807_4_k_cu_2d6db7e2_277744cuda3std3__45__cpo5beginE
	.align		8
        /*0008*/ 	.dword	_ZN40_INTERNAL_8eb92807_4_k_cu_2d6db7e2_277744cuda3std3__45__cpo3endE
	.align		8
        /*0010*/ 	.dword	_ZN40_INTERNAL_8eb92807_4_k_cu_2d6db7e2_277744cuda3std3__45__cpo6cbeginE
	.align		8
        /*0018*/ 	.dword	_ZN40_INTERNAL_8eb92807_4_k_cu_2d6db7e2_277744cuda3std3__45__cpo4cendE
	.align		8
        /*0020*/ 	.dword	_ZN40_INTERNAL_8eb92807_4_k_cu_2d6db7e2_277744cuda3std3__442_GLOBAL__N__8eb92807_4_k_cu_2d6db7e2_277746ignoreE
	.align		8
        /*0028*/ 	.dword	_ZN40_INTERNAL_8eb92807_4_k_cu_2d6db7e2_277744cuda3std3__419piecewise_constructE
	.align		8
        /*0030*/ 	.dword	_ZN40_INTERNAL_8eb92807_4_k_cu_2d6db7e2_277744cuda3std3__48in_placeE
	.align		8
        /*0038*/ 	.dword	_ZN40_INTERNAL_8eb92807_4_k_cu_2d6db7e2_277744cuda3std6ranges3__45__cpo4swapE
	.align		8
        /*0040*/ 	.dword	_ZN40_INTERNAL_8eb92807_4_k_cu_2d6db7e2_277744cuda3std6ranges3__45__cpo9iter_moveE
	.align		8
        /*0048*/ 	.dword	_ZN40_INTERNAL_8eb92807_4_k_cu_2d6db7e2_277744cute7productE
	.align		8
        /*0050*/ 	.dword	_ZN40_INTERNAL_8eb92807_4_k_cu_2d6db7e2_277744cute1_E


//--------------------- .text._ZN7cutlass13device_kernelINS_4gemm6kernel13GemmUniversalIN4cute5tupleIJiiiiEEENS1_10collective13CollectiveMmaINS1_37MainloopSm90TmaGmmaWarpSpecializedFP8ILi4ENS5_IJNS4_1CILi1EEENSA_ILi8EEESB_EEENS1_35KernelTmaWarpSpecializedCooperativeEEENS5_IJNSA_ILi128EEENSA_ILi256EEESG_EEENS_12float_e5m2_tENS5_IJlSB_lEEESJ_SK_NS4_8TiledMMAINS4_8MMA_AtomIJNS4_4SM904GMMA31MMA_64x256x32_F32E5M2E5M2_SS_TNILNSO_7ScaleInE1ELSQ_1EEEEEENS4_6LayoutINS5_IJNSA_ILi2EEESB_SB_EEENS5_IJSB_NSA_ILi0EEESW_EEEEENS5_IJNS4_10UnderscoreESZ_SZ_EEEEENS4_23SM90_TMA_LOAD_MULTICASTENS4_14ComposedLayoutINS4_7SwizzleILi3ELi4ELi3EEENS4_18smem_ptr_flag_bitsILi8EEENST_INS5_IJSC_SG_EEENS5_IJSG_SB_EEEEEEEvNS4_8identityENS4_13SM90_TMA_LOADES1B_vS1C_EENS_8epilogue10collective6detail29Sm90TmaWarpSpecializedAdapterINS1G_15DefaultEpilogueISJ_SK_SK_NS1F_6thread17LinearCombinationISJ_Li1EffLNS1K_9ScaleType4KindE0ELNS_15FloatRoundStyleE2ESJ_EENS1_15EpilogueDefaultEEEEEvvEEEEvNT_6ParamsE --------------------------
	.section	.text._ZN7cutlass13device_kernelINS_4gemm6kernel13GemmUniversalIN4cute5tupleIJiiiiEEENS1_10collective13CollectiveMmaINS1_37MainloopSm90TmaGmmaWarpSpecializedFP8ILi4ENS5_IJNS4_1CILi1EEENSA_ILi8EEESB_EEENS1_35KernelTmaWarpSpecializedCooperativeEEENS5_IJNSA_ILi128EEENSA_ILi256EEESG_EEENS_12float_e5m2_tENS5_IJlSB_lEEESJ_SK_NS4_8TiledMMAINS4_8MMA_AtomIJNS4_4SM904GMMA31MMA_64x256x32_F32E5M2E5M2_SS_TNILNSO_7ScaleInE1ELSQ_1EEEEEENS4_6LayoutINS5_IJNSA_ILi2EEESB_SB_EEENS5_IJSB_NSA_ILi0EEESW_EEEEENS5_IJNS4_10UnderscoreESZ_SZ_EEEEENS4_23SM90_TMA_LOAD_MULTICASTENS4_14ComposedLayoutINS4_7SwizzleILi3ELi4ELi3EEENS4_18smem_ptr_flag_bitsILi8EEENST_INS5_IJSC_SG_EEENS5_IJSG_SB_EEEEEEEvNS4_8identityENS4_13SM90_TMA_LOADES1B_vS1C_EENS_8epilogue10collective6detail29Sm90TmaWarpSpecializedAdapterINS1G_15DefaultEpilogueISJ_SK_SK_NS1F_6thread17LinearCombinationISJ_Li1EffLNS1K_9ScaleType4KindE0ELNS_15FloatRoundStyleE2ESJ_EENS1_15EpilogueDefaultEEEEEvvEEEEvNT_6ParamsE,"ax",@progbits
	.align	128
.text._ZN7cutlass13device_kernelINS_4gemm6kernel13GemmUniversalIN4cute5tupleIJiiiiEEENS1_10collective13CollectiveMmaINS1_37MainloopSm90TmaGmmaWarpSpecializedFP8ILi4ENS5_IJNS4_1CILi1EEENSA_ILi8EEESB_EEENS1_35KernelTmaWarpSpecializedCooperativeEEENS5_IJNSA_ILi128EEENSA_ILi256EEESG_EEENS_12float_e5m2_tENS5_IJlSB_lEEESJ_SK_NS4_8TiledMMAINS4_8MMA_AtomIJNS4_4SM904GMMA31MMA_64x256x32_F32E5M2E5M2_SS_TNILNSO_7ScaleInE1ELSQ_1EEEEEENS4_6LayoutINS5_IJNSA_ILi2EEESB_SB_EEENS5_IJSB_NSA_ILi0EEESW_EEEEENS5_IJNS4_10UnderscoreESZ_SZ_EEEEENS4_23SM90_TMA_LOAD_MULTICASTENS4_14ComposedLayoutINS4_7SwizzleILi3ELi4ELi3EEENS4_18smem_ptr_flag_bitsILi8EEENST_INS5_IJSC_SG_EEENS5_IJSG_SB_EEEEEEEvNS4_8identityENS4_13SM90_TMA_LOADES1B_vS1C_EENS_8epilogue10collective6detail29Sm90TmaWarpSpecializedAdapterINS1G_15DefaultEpilogueISJ_SK_SK_NS1F_6thread17LinearCombinationISJ_Li1EffLNS1K_9ScaleType4KindE0ELNS_15FloatRoundStyleE2ESJ_EENS1_15EpilogueDefaultEEEEEvvEEEEvNT_6ParamsE:
        .type           _ZN7cutlass13device_kernelINS_4gemm6kernel13GemmUniversalIN4cute5tupleIJiiiiEEENS1_10collective13CollectiveMmaINS1_37MainloopSm90TmaGmmaWarpSpecializedFP8ILi4ENS5_IJNS4_1CILi1EEENSA_ILi8EEESB_EEENS1_35KernelTmaWarpSpecializedCooperativeEEENS5_IJNSA_ILi128EEENSA_ILi256EEESG_EEENS_12float_e5m2_tENS5_IJlSB_lEEESJ_SK_NS4_8TiledMMAINS4_8MMA_AtomIJNS4_4SM904GMMA31MMA_64x256x32_F32E5M2E5M2_SS_TNILNSO_7ScaleInE1ELSQ_1EEEEEENS4_6LayoutINS5_IJNSA_ILi2EEESB_SB_EEENS5_IJSB_NSA_ILi0EEESW_EEEEENS5_IJNS4_10UnderscoreESZ_SZ_EEEEENS4_23SM90_TMA_LOAD_MULTICASTENS4_14ComposedLayoutINS4_7SwizzleILi3ELi4ELi3EEENS4_18smem_ptr_flag_bitsILi8EEENST_INS5_IJSC_SG_EEENS5_IJSG_SB_EEEEEEEvNS4_8identityENS4_13SM90_TMA_LOADES1B_vS1C_EENS_8epilogue10collective6detail29Sm90TmaWarpSpecializedAdapterINS1G_15DefaultEpilogueISJ_SK_SK_NS1F_6thread17LinearCombinationISJ_Li1EffLNS1K_9ScaleType4KindE0ELNS_15FloatRoundStyleE2ESJ_EENS1_15EpilogueDefaultEEEEEvvEEEEvNT_6ParamsE,@function
        .size           _ZN7cutlass13device_kernelINS_4gemm6kernel13GemmUniversalIN4cute5tupleIJiiiiEEENS1_10collective13CollectiveMmaINS1_37MainloopSm90TmaGmmaWarpSpecializedFP8ILi4ENS5_IJNS4_1CILi1EEENSA_ILi8EEESB_EEENS1_35KernelTmaWarpSpecializedCooperativeEEENS5_IJNSA_ILi128EEENSA_ILi256EEESG_EEENS_12float_e5m2_tENS5_IJlSB_lEEESJ_SK_NS4_8TiledMMAINS4_8MMA_AtomIJNS4_4SM904GMMA31MMA_64x256x32_F32E5M2E5M2_SS_TNILNSO_7ScaleInE1ELSQ_1EEEEEENS4_6LayoutINS5_IJNSA_ILi2EEESB_SB_EEENS5_IJSB_NSA_ILi0EEESW_EEEEENS5_IJNS4_10UnderscoreESZ_SZ_EEEEENS4_23SM90_TMA_LOAD_MULTICASTENS4_14ComposedLayoutINS4_7SwizzleILi3ELi4ELi3EEENS4_18smem_ptr_flag_bitsILi8EEENST_INS5_IJSC_SG_EEENS5_IJSG_SB_EEEEEEEvNS4_8identityENS4_13SM90_TMA_LOADES1B_vS1C_EENS_8epilogue10collective6detail29Sm90TmaWarpSpecializedAdapterINS1G_15DefaultEpilogueISJ_SK_SK_NS1F_6thread17LinearCombinationISJ_Li1EffLNS1K_9ScaleType4KindE0ELNS_15FloatRoundStyleE2ESJ_EENS1_15EpilogueDefaultEEEEEvvEEEEvNT_6ParamsE,(.L_x_332 - _ZN7cutlass13device_kernelINS_4gemm6kernel13GemmUniversalIN4cute5tupleIJiiiiEEENS1_10collective13CollectiveMmaINS1_37MainloopSm90TmaGmmaWarpSpecializedFP8ILi4ENS5_IJNS4_1CILi1EEENSA_ILi8EEESB_EEENS1_35KernelTmaWarpSpecializedCooperativeEEENS5_IJNSA_ILi128EEENSA_ILi256EEESG_EEENS_12float_e5m2_tENS5_IJlSB_lEEESJ_SK_NS4_8TiledMMAINS4_8MMA_AtomIJNS4_4SM904GMMA31MMA_64x256x32_F32E5M2E5M2_SS_TNILNSO_7ScaleInE1ELSQ_1EEEEEENS4_6LayoutINS5_IJNSA_ILi2EEESB_SB_EEENS5_IJSB_NSA_ILi0EEESW_EEEEENS5_IJNS4_10UnderscoreESZ_SZ_EEEEENS4_23SM90_TMA_LOAD_MULTICASTENS4_14ComposedLayoutINS4_7SwizzleILi3ELi4ELi3EEENS4_18smem_ptr_flag_bitsILi8EEENST_INS5_IJSC_SG_EEENS5_IJSG_SB_EEEEEEEvNS4_8identityENS4_13SM90_TMA_LOADES1B_vS1C_EENS_8epilogue10collective6detail29Sm90TmaWarpSpecializedAdapterINS1G_15DefaultEpilogueISJ_SK_SK_NS1F_6thread17LinearCombinationISJ_Li1EffLNS1K_9ScaleType4KindE0ELNS_15FloatRoundStyleE2ESJ_EENS1_15EpilogueDefaultEEEEEvvEEEEvNT_6ParamsE)
        .other          _ZN7cutlass13device_kernelINS_4gemm6kernel13GemmUniversalIN4cute5tupleIJiiiiEEENS1_10collective13CollectiveMmaINS1_37MainloopSm90TmaGmmaWarpSpecializedFP8ILi4ENS5_IJNS4_1CILi1EEENSA_ILi8EEESB_EEENS1_35KernelTmaWarpSpecializedCooperativeEEENS5_IJNSA_ILi128EEENSA_ILi256EEESG_EEENS_12float_e5m2_tENS5_IJlSB_lEEESJ_SK_NS4_8TiledMMAINS4_8MMA_AtomIJNS4_4SM904GMMA31MMA_64x256x32_F32E5M2E5M2_SS_TNILNSO_7ScaleInE1ELSQ_1EEEEEENS4_6LayoutINS5_IJNSA_ILi2EEESB_SB_EEENS5_IJSB_NSA_ILi0EEESW_EEEEENS5_IJNS4_10UnderscoreESZ_SZ_EEEEENS4_23SM90_TMA_LOAD_MULTICASTENS4_14ComposedLayoutINS4_7SwizzleILi3ELi4ELi3EEENS4_18smem_ptr_flag_bitsILi8EEENST_INS5_IJSC_SG_EEENS5_IJSG_SB_EEEEEEEvNS4_8identityENS4_13SM90_TMA_LOADES1B_vS1C_EENS_8epilogue10collective6detail29Sm90TmaWarpSpecializedAdapterINS1G_15DefaultEpilogueISJ_SK_SK_NS1F_6thread17LinearCombinationISJ_Li1EffLNS1K_9ScaleType4KindE0ELNS_15FloatRoundStyleE2ESJ_EENS1_15EpilogueDefaultEEEEEvvEEEEvNT_6ParamsE,@"STO_CUDA_ENTRY STV_DEFAULT"
_ZN7cutlass13device_kernelINS_4gemm6kernel13GemmUniversalIN4cute5tupleIJiiiiEEENS1_10collective13CollectiveMmaINS1_37MainloopSm90TmaGmmaWarpSpecializedFP8ILi4ENS5_IJNS4_1CILi1EEENSA_ILi8EEESB_EEENS1_35KernelTmaWarpSpecializedCooperativeEEENS5_IJNSA_ILi128EEENSA_ILi256EEESG_EEENS_12float_e5m2_tENS5_IJlSB_lEEESJ_SK_NS4_8TiledMMAINS4_8MMA_AtomIJNS4_4SM904GMMA31MMA_64x256x32_F32E5M2E5M2_SS_TNILNSO_7ScaleInE1ELSQ_1EEEEEENS4_6LayoutINS5_IJNSA_ILi2EEESB_SB_EEENS5_IJSB_NSA_ILi0EEESW_EEEEENS5_IJNS4_10UnderscoreESZ_SZ_EEEEENS4_23SM90_TMA_LOAD_MULTICASTENS4_14ComposedLayoutINS4_7SwizzleILi3ELi4ELi3EEENS4_18smem_ptr_flag_bitsILi8EEENST_INS5_IJSC_SG_EEENS5_IJSG_SB_EEEEEEEvNS4_8identityENS4_13SM90_TMA_LOADES1B_vS1C_EENS_8epilogue10collective6detail29Sm90TmaWarpSpecializedAdapterINS1G_15DefaultEpilogueISJ_SK_SK_NS1F_6thread17LinearCombinationISJ_Li1EffLNS1K_9ScaleType4KindE0ELNS_15FloatRoundStyleE2ESJ_EENS1_15EpilogueDefaultEEEEEvvEEEEvNT_6ParamsE:
[----:B------:R-:W0:Y:S02]  /*0000*/  LDC R1, c[0x0][0x28] ;  /* 0x00000a00ff017b82 */ /* 0x000e240000000800 */
[----:B0-----:R-:W-:Y:S01]  /*0010*/  VIADD R1, R1, 0xffffff08 ;  /* 0xffffff0801017836 */ /* 0x001fe20000000000 */
[----:B------:R-:W0:Y:S01]  /*0020*/  S2R R5, SR_TID.X ;  /* 0x0000000000057919 */ /* 0x000e220000002100 */
[----:B------:R-:W-:Y:S01]  /*0030*/  ELECT P0, URZ, PT ;  /* 0x00000000003f782f */ /* 0x000fe20003800000 */
[----:B------:R-:W-:Y:S01]  /*0040*/  BSSY B0, `(.L_x_0) ;  /* 0x0000015000007945 */ /* 0x000fe20003800000 */
[--C-:B0-----:R-:W-:Y:S02]  /*0050*/  SHF.R.U32.HI R0, RZ, 0x5, R5.reuse ;  /* 0x00000005ff007819 */ /* 0x101fe40000011605 */
[----:B------:R-:W-:-:S03]  /*0060*/  SHF.R.U32.HI R2, RZ, 0x7, R5 ;  /* 0x00000007ff027819 */ /* 0x000fc60000011605 */
[----:B------:R-:W0:Y:S04]  /*0070*/  SHFL.IDX PT, R3, R0, RZ, 0x1f ;  /* 0x00001fff00037589 */ /* 0x000e2800000e0000 */
[----:B------:R-:W1:Y:S01]  /*0080*/  SHFL.IDX PT, R2, R2, RZ, 0x1f ;  /* 0x00001fff02027589 */ /* 0x000e6200000e0000 */
[----:B0-----:R-:W-:Y:S02]  /*0090*/  R2UR UR4, R3 ;  /* 0x00000000030472ca */ /* 0x001fe400000e0000 */
[----:B-1----:R-:W-:-:S11]  /*00a0*/  R2UR UR6, R2 ;  /* 0x00000000020672ca */ /* 0x002fd600000e0000 */
[----:B------:R-:W-:Y:S02]  /*00b0*/  USHF.R.S32.HI UR5, URZ, 0x1f, UR4 ;  /* 0x0000001f3f057899 */ /* 0x000fe40008011404 */
[----:B------:R-:W-:Y:S02]  /*00c0*/  ISETP.NE.OR P0, PT, RZ, UR4, !P0 ;  /* 0x00000004ff007c0c */ /* 0x000fe4000c705670 */
[----:B------:R-:W-:-:S04]  /*00d0*/  ULEA.HI UR5, UR5, UR4, URZ, 0x2 ;  /* 0x0000000405057291 */ /* 0x000fc8000f8f103f */
[----:B------:R-:W-:-:S04]  /*00e0*/  ULOP3.LUT UR5, UR5, 0xfffffffc, URZ, 0xc0, !UPT ;  /* 0xfffffffc05057892 */ /* 0x000fc8000f8ec03f */
[----:B------:R-:W-:-:S03]  /*00f0*/  UIADD3 UR8, UR4, -UR5, URZ ;  /* 0x8000000504087290 */ /* 0x000fc6000fffe03f */
[----:B------:R-:W-:Y:S09]  /*0100*/  @P0 BRA `(.L_x_1) ;  /* 0x0000000000200947 */ /* 0x000ff20003800000 */
[----:B------:R-:W-:Y:S02]  /*0110*/  ULDC.64 UR4, c[0x0][0x198] ;  /* 0x0000660000047ab9 */ /* 0x000fe40000000a00 */
[----:B------:R-:W-:Y:S02]  /*0120*/  UIADD3 UR10, UP0, UR4, 0xf0, URZ ;  /* 0x000000f0040a7890 */ /* 0x000fe4000ff1e03f */
[----:B------:R-:W-:Y:S02]  /*0130*/  UIADD3 UR4, UP1, UR4, 0x1f0, URZ ;  /* 0x000001f004047890 */ /* 0x000fe4000ff3e03f */
[----:B------:R-:W-:Y:S02]  /*0140*/  UIADD3.X UR11, URZ, UR5, URZ, UP0, !UPT ;  /* 0x000000053f0b7290 */ /* 0x000fe400087fe43f */
[----:B------:R-:W-:-:S07]  /*0150*/  UIADD3.X UR5, URZ, UR5, URZ, UP1, !UPT ;  /* 0x000000053f057290 */ /* 0x000fce0008ffe43f */
[----:B------:R0:W-:Y:S02]  /*0160*/  UTMACCTL.PF [UR10] ;  /* 0x000000000a0079b9 */ /* 0x0001e40008040000 */
[----:B------:R0:W-:Y:S02]  /*0170*/  UTMACCTL.PF [UR4] ;  /* 0x00000000040079b9 */ /* 0x0001e40008040000 */
[----:B0-----:R-:W-:Y:S01]  /*0180*/  NOP ;  /* 0x0000000000007918 */ /* 0x001fe20000000000 */
.L_x_1:
[----:B------:R-:W-:Y:S05]  /*0190*/  BSYNC B0 ;  /* 0x0000000000007941 */ /* 0x000fea0003800000 */
.L_x_0:
[----:B------:R-:W0:Y:S01]  /*01a0*/  SHFL.IDX PT, R3, R0, RZ, 0x1f ;  /* 0x00001fff00037589 */ /* 0x000e2200000e0000 */
[----:B------:R-:W-:Y:S01]  /*01b0*/  UISETP.NE.AND UP0, UPT, UR8, 0x3, UPT ;  /* 0x000000030800788c */ /* 0x000fe2000bf05270 */
[----:B------:R-:W-:Y:S01]  /*01c0*/  ISETP.NE.AND P2, PT, RZ, UR6, PT ;  /* 0x00000006ff007c0c */ /* 0x000fe2000bf45270 */
[----:B------:R-:W-:Y:S02]  /*01d0*/  UIADD3 UR10, UR6, -0x1, URZ ;  /* 0xffffffff060a7890 */ /* 0x000fe4000fffe03f */
[----:B------:R-:W-:Y:S02]  /*01e0*/  UISETP.EQ.OR UP0, UPT, UR8, URZ, !UP0 ;  /* 0x0000003f0800728c */ /* 0x000fe4000c702670 */
[----:B------:R-:W-:Y:S02]  /*01f0*/  UISETP.GE.U32.AND UP1, UPT, UR10, 0x2, UPT ;  /* 0x000000020a00788c */ /* 0x000fe4000bf26070 */
[----:B------:R-:W-:-:S04]  /*0200*/  UISETP.EQ.AND UP0, UPT, UR6, URZ, UP0 ;  /* 0x0000003f0600728c */ /* 0x000fc80008702270 */
[----:B------:R-:W-:-:S04]  /*0210*/  USEL UR13, URZ, 0x1, !UP0 ;  /* 0x000000013f0d7887 */ /* 0x000fc8000c000000 */
[----:B------:R-:W-:Y:S01]  /*0220*/  USEL UR13, UR13, 0x2, UP1 ;  /* 0x000000020d0d7887 */ /* 0x000fe20008800000 */
[----:B0-----:R-:W-:-:S13]  /*0230*/  ISETP.NE.AND P0, PT, R3, RZ, PT ;  /* 0x000000ff0300720c */ /* 0x001fda0003f05270 */
[----:B------:R-:W-:Y:S05]  /*0240*/  @P0 BRA `(.L_x_2) ;  /* 0x0000000000580947 */ /* 0x000fea0003800000 */
[----:B------:R-:W0:Y:S01]  /*0250*/  S2UR UR9, SR_CgaCtaId ;  /* 0x00000000000979c3 */ /* 0x000e220000008800 */
[----:B------:R-:W-:Y:S01]  /*0260*/  UMOV UR4, 0x400 ;  /* 0x0000040000047882 */ /* 0x000fe20000000000 */
[----:B------:R-:W-:Y:S01]  /*0270*/  UMOV UR5, 0x1 ;  /* 0x0000000100057882 */ /* 0x000fe20000000000 */
[----:B------:R-:W-:Y:S01]  /*0280*/  UMOV UR6, 0x10 ;  /* 0x0000001000067882 */ /* 0x000fe20000000000 */
[----:B------:R-:W-:Y:S01]  /*0290*/  ELECT P0, URZ, PT ;  /* 0x00000000003f782f */ /* 0x000fe20003800000 */
[----:B------:R-:W-:-:S04]  /*02a0*/  UIADD3 UR6, -UR6, 0x100000, URZ ;  /* 0x0010000006067890 */ /* 0x000fc8000fffe13f */
[----:B------:R-:W-:Y:S02]  /*02b0*/  USHF.L.U32 UR7, UR6, 0xb, URZ ;  /* 0x0000000b06077899 */ /* 0x000fe4000800063f */
[----:B------:R-:W-:Y:S02]  /*02c0*/  USHF.L.U32 UR6, UR6, 0x1, URZ ;  /* 0x0000000106067899 */ /* 0x000fe4000800063f */
[----:B0-----:R-:W-:Y:S02]  /*02d0*/  ULEA UR9, UR9, UR4, 0x18 ;  /* 0x0000000409097291 */ /* 0x001fe4000f8ec03f */
[----:B------:R-:W-:-:S04]  /*02e0*/  UIADD3 UR4, -UR5, 0x100000, URZ ;  /* 0x0010000005047890 */ /* 0x000fc8000fffe13f */
[----:B------:R-:W-:Y:S02]  /*02f0*/  USHF.L.U32 UR5, UR4, 0xb, URZ ;  /* 0x0000000b04057899 */ /* 0x000fe4000800063f */
[----:B------:R-:W-:Y:S01]  /*0300*/  USHF.L.U32 UR4, UR4, 0x1, URZ ;  /* 0x0000000104047899 */ /* 0x000fe2000800063f */
[----:B------:R-:W0:Y:S11]  /*0310*/  FENCE.VIEW.ASYNC.S ;  /* 0x00000000000073c6 */ /* 0x000e360000000000 */
[----:B0-----:R0:W1:Y:S01]  /*0320*/  SYNCS.EXCH.64 URZ, [UR9], UR4 ;  /* 0x00000004093f75b2 */ /* 0x0010620008000100 */
[----:B------:R0:W2:Y:S01]  /*0330*/  SYNCS.EXCH.64 URZ, [UR9+0x20], UR6 ;  /* 0x00002006093f75b2 */ /* 0x0000a20008000100 */
[----:B------:R0:W3:Y:S01]  /*0340*/  SYNCS.EXCH.64 URZ, [UR9+0x8], UR4 ;  /* 0x00000804093f75b2 */ /* 0x0000e20008000100 */
[----:B------:R0:W4:Y:S01]  /*0350*/  SYNCS.EXCH.64 URZ, [UR9+0x28], UR6 ;  /* 0x00002806093f75b2 */ /* 0x0001220008000100 */
[----:B------:R0:W0:Y:S01]  /*0360*/  SYNCS.EXCH.64 URZ, [UR9+0x10], UR4 ;  /* 0x00001004093f75b2 */ /* 0x0000220008000100 */
[----:B------:R0:W0:Y:S01]  /*0370*/  SYNCS.EXCH.64 URZ, [UR9+0x30], UR6 ;  /* 0x00003006093f75b2 */ /* 0x0000220008000100 */
[----:B------:R0:W0:Y:S01]  /*0380*/  SYNCS.EXCH.64 URZ, [UR9+0x18], UR4 ;  /* 0x00001804093f75b2 */ /* 0x0000220008000100 */
[----:B------:R0:W0:Y:S01]  /*0390*/  SYNCS.EXCH.64 URZ, [UR9+0x38], UR6 ;  /* 0x00003806093f75b2 */ /* 0x0000220008000100 */
[----:B------:R-:W-:Y:S01]  /*03a0*/  NOP ;  /* 0x0000000000007918 */ /* 0x000fe20000000000 */
.L_x_2:
[----:B------:R-:W-:Y:S01]  /*03b0*/  SHF.R.S32.HI R4, RZ, 0x1f, R5 ;  /* 0x0000001fff047819 */ /* 0x000fe20000011405 */
[----:B------:R-:W5:Y:S01]  /*03c0*/  SHFL.IDX PT, R0, R0, RZ, 0x1f ;  /* 0x00001fff00007589 */ /* 0x000f6200000e0000 */
[----:B------:R-:W-:Y:S01]  /*03d0*/  ELECT P0, URZ, PT ;  /* 0x00000000003f782f */ /* 0x000fe20003800000 */
[----:B0-----:R-:W0:Y:S01]  /*03e0*/  S2UR UR9, SR_CTAID.X ;  /* 0x00000000000979c3 */ /* 0x001e220000002500 */
[----:B------:R-:W-:Y:S01]  /*03f0*/  LEA.HI R4, R4, R5, RZ, 0x7 ;  /* 0x0000000504047211 */ /* 0x000fe200078f38ff */
[----:B------:R-:W1:Y:S01]  /*0400*/  S2R R2, SR_CTAID.Y ;  /* 0x0000000000027919 */ /* 0x000e620000002600 */
[----:B------:R-:W-:Y:S01]  /*0410*/  SHF.R.S32.HI R6, RZ, 0x1f, R3 ;  /* 0x0000001fff067819 */ /* 0x000fe20000011403 */
[----:B------:R-:W-:Y:S01]  /*0420*/  ULDC UR4, c[0x0][0x154] ;  /* 0x0000550000047ab9 */ /* 0x000fe20000000800 */
[----:B------:R-:W-:Y:S01]  /*0430*/  LOP3.LUT R4, R4, 0xffffff80, RZ, 0xc0, !PT ;  /* 0xffffff8004047812 */ /* 0x000fe200078ec0ff */
[----:B------:R-:W-:Y:S01]  /*0440*/  NOP ;  /* 0x0000000000007918 */ /* 0x000fe20000000000 */
[----:B------:R-:W-:Y:S01]  /*0450*/  LEA.HI R6, R6, R3, RZ, 0x2 ;  /* 0x0000000306067211 */ /* 0x000fe200078f10ff */
[----:B------:R-:W2:Y:S01]  /*0460*/  LDC R11, c[0x0][0x148] ;  /* 0x00005200ff0b7b82 */ /* 0x000ea20000000800 */
[----:B------:R-:W-:Y:S01]  /*0470*/  NOP ;  /* 0x0000000000007918 */ /* 0x000fe20000000000 */
[----:B------:R-:W-:Y:S01]  /*0480*/  IMAD.IADD R4, R5, 0x1, -R4 ;  /* 0x0000000105047824 */ /* 0x000fe200078e0a04 */
[----:B------:R-:W-:-:S04]  /*0490*/  LOP3.LUT R6, R6, 0x3ffffffc, RZ, 0xc0, !PT ;  /* 0x3ffffffc06067812 */ /* 0x000fc800078ec0ff */
[----:B------:R-:W-:Y:S01]  /*04a0*/  SHF.R.S32.HI R5, RZ, 0x1f, R4 ;  /* 0x0000001fff057819 */ /* 0x000fe20000011404 */
[----:B------:R-:W-:Y:S01]  /*04b0*/  IMAD.IADD R6, R3, 0x1, -R6 ;  /* 0x0000000103067824 */ /* 0x000fe200078e0a06 */
[----:B------:R-:W3:Y:S02]  /*04c0*/  LDC R8, c[0x0][0x144] ;  /* 0x00005100ff087b82 */ /* 0x000ee40000000800 */
[----:B------:R-:W-:Y:S02]  /*04d0*/  LEA.HI R5, R5, R4, RZ, 0x3 ;  /* 0x0000000405057211 */ /* 0x000fe400078f18ff */
[----:B-----5:R-:W-:Y:S02]  /*04e0*/  ISETP.NE.OR P0, PT, R0, RZ, !P0 ;  /* 0x000000ff0000720c */ /* 0x020fe40004705670 */
[--C-:B------:R-:W-:Y:S02]  /*04f0*/  SHF.R.S32.HI R0, RZ, 0x3, R5.reuse ;  /* 0x00000003ff007819 */ /* 0x100fe40000011405 */
[----:B------:R-:W-:-:S04]  /*0500*/  SHF.R.S32.HI R5, RZ, 0x1f, R5 ;  /* 0x0000001fff057819 */ /* 0x000fc80000011405 */
[----:B------:R-:W-:-:S04]  /*0510*/  LEA.HI R5, R5, R0, RZ, 0x2 ;  /* 0x0000000005057211 */ /* 0x000fc800078f10ff */
[----:B------:R-:W-:Y:S01]  /*0520*/  LOP3.LUT R5, R5, 0xfffffffc, RZ, 0xc0, !PT ;  /* 0xfffffffc05057812 */ /* 0x000fe200078ec0ff */
[----:B------:R-:W-:Y:S01]  /*0530*/  VOTEU.ALL UP0, P0 ;  /* 0x00000000003f7886 */ /* 0x000fe20000000000 */
[----:B-1----:R-:W-:Y:S01]  /*0540*/  I2FP.F32.U32 R7, R2 ;  /* 0x0000000200077245 */ /* 0x002fe20000201000 */
[----:B------:R-:W-:Y:S02]  /*0550*/  VOTEU.ALL UP1, P0 ;  /* 0x00000000003f7886 */ /* 0x000fe40000020000 */
[----:B------:R-:W-:Y:S01]  /*0560*/  IMAD.IADD R5, R0, 0x1, -R5 ;  /* 0x0000000100057824 */ /* 0x000fe200078e0a05 */
[----:B------:R-:W1:Y:S01]  /*0570*/  @!UP0 S2UR UR7, SR_CgaCtaId ;  /* 0x00000000000789c3 */ /* 0x000e620000008800 */
[----:B0-----:R-:W-:Y:S01]  /*0580*/  I2FP.F32.U32 R0, UR9 ;  /* 0x0000000900007c45 */ /* 0x001fe20008201000 */
[----:B------:R-:W-:Y:S01]  /*0590*/  FMUL R9, R7, UR4 ;  /* 0x0000000407097c20 */ /* 0x000fe20008400000 */
[----:B------:R-:W-:Y:S01]  /*05a0*/  IMAD R5, R6, 0x4, R5 ;  /* 0x0000000406057824 */ /* 0x000fe200078e0205 */
[----:B------:R-:W-:Y:S01]  /*05b0*/  ULDC UR4, c[0x0][0x150] ;  /* 0x0000540000047ab9 */ /* 0x000fe20000000800 */
[----:B------:R-:W-:Y:S01]  /*05c0*/  @!UP0 UMOV UR6, 0x400 ;  /* 0x0000040000068882 */ /* 0x000fe20000000000 */
[----:B------:R-:W-:Y:S01]  /*05d0*/  FMUL R7, R0, UR4 ;  /* 0x0000000400077c20 */ /* 0x000fe20008400000 */
[----:B------:R-:W-:Y:S01]  /*05e0*/  IMAD.SHL.U32 R0, R5, 0x4, RZ ;  /* 0x0000000405007824 */ /* 0x000fe200078e00ff */
[----:B------:R-:W0:Y:S01]  /*05f0*/  LDC R6, c[0x0][0x140] ;  /* 0x00005000ff067b82 */ /* 0x000e220000000800 */
[----:B------:R-:W5:Y:S01]  /*0600*/  F2I.U32.TRUNC.NTZ R9, R9 ;  /* 0x0000000900097305 */ /* 0x000f62000020f000 */
[----:B------:R-:W-:-:S02]  /*0610*/  UMOV UR4, 0x20 ;  /* 0x0000002000047882 */ /* 0x000fc40000000000 */
[----:B------:R-:W-:Y:S01]  /*0620*/  LOP3.LUT R10, R5, 0xc, R0, 0x78, !PT ;  /* 0x0000000c050a7812 */ /* 0x000fe200078e7800 */
[----:B------:R-:W-:-:S04]  /*0630*/  @!UP0 UIADD3 UR4, -UR4, 0x100000, URZ ;  /* 0x0010000004048890 */ /* 0x000fc8000fffe13f */
[----:B------:R-:W-:Y:S02]  /*0640*/  @!UP0 USHF.L.U32 UR5, UR4, 0xb, URZ ;  /* 0x0000000b04058899 */ /* 0x000fe4000800063f */
[----:B------:R-:W-:Y:S01]  /*0650*/  @!UP0 USHF.L.U32 UR4, UR4, 0x1, URZ ;  /* 0x0000000104048899 */ /* 0x000fe2000800063f */
[----:B------:R-:W4:Y:S01]  /*0660*/  F2I.U32.TRUNC.NTZ R7, R7 ;  /* 0x0000000700077305 */ /* 0x000f22000020f000 */
[----:B------:R0:W-:Y:S01]  /*0670*/  STL [R1+0x70], R10 ;  /* 0x0000700a01007387 */ /* 0x0001e20000100800 */
[----:B-----5:R-:W-:Y:S01]  /*0680*/  IMAD.MOV R12, RZ, RZ, -R9 ;  /* 0x000000ffff0c7224 */ /* 0x020fe200078e0a09 */
[----:B-1----:R-:W-:Y:S01]  /*0690*/  @!UP0 ULEA UR6, UR7, UR6, 0x18 ;  /* 0x0000000607068291 */ /* 0x002fe2000f8ec03f */
[----:B------:R-:W-:Y:S02]  /*06a0*/  VOTEU.ALL UP0, P0 ;  /* 0x00000000003f7886 */ /* 0x000fe40000000000 */
[----:B--2---:R-:W-:Y:S01]  /*06b0*/  IMAD R5, R11, R12, R2 ;  /* 0x0000000c0b057224 */ /* 0x004fe200078e0202 */
[----:B------:R-:W-:-:S02]  /*06c0*/  LOP3.LUT P0, RZ, R4, 0x7, RZ, 0xc0, !PT ;  /* 0x0000000704ff7812 */ /* 0x000fc4000780c0ff */
[----:B0-----:R-:W-:Y:S01]  /*06d0*/  ISETP.EQ.U32.AND P4, PT, R6, 0x1, PT ;  /* 0x000000010600780c */ /* 0x001fe20003f82070 */
[----:B----4-:R-:W-:Y:S01]  /*06e0*/  IMAD.MOV R7, RZ, RZ, -R7 ;  /* 0x000000ffff077224 */ /* 0x010fe200078e0a07 */
[----:B------:R-:W-:Y:S02]  /*06f0*/  ISETP.NE.AND P1, PT, R5, R10, PT ;  /* 0x0000000a0500720c */ /* 0x000fe40003f25270 */
[----:B------:R-:W-:Y:S01]  /*0700*/  ISETP.LT.U32.AND P0, PT, R10, 0x8, !P0 ;  /* 0x000000080a00780c */ /* 0x000fe20004701070 */
[----:B---3--:R-:W-:Y:S01]  /*0710*/  IMAD R0, R8, R7, UR9 ;  /* 0x0000000908007e24 */ /* 0x008fe2000f8e0207 */
[----:B------:R-:W0:Y:S02]  /*0720*/  FENCE.VIEW.ASYNC.S ;  /* 0x00000000000073c6 */ /* 0x000e240000000000 */
[----:B0-----:R0:W1:Y:S02]  /*0730*/  @!UP0 SYNCS.EXCH.64 URZ, [UR6+0x50], UR4 ;  /* 0x00005004063f85b2 */ /* 0x0010640008000100 */
[----:B------:R-:W-:-:S04]  /*0740*/  ISETP.EQ.OR P1, PT, R0, RZ, !P1 ;  /* 0x000000ff0000720c */ /* 0x000fc80004f22670 */
[----:B------:R-:W-:Y:S01]  /*0750*/  PLOP3.LUT P0, PT, P0, P1, PT, 0x80, 0x0 ;  /* 0x000000000000781c */ /* 0x000fe20000703070 */
[----:B------:R0:W2:Y:S01]  /*0760*/  @!UP1 SYNCS.EXCH.64 URZ, [UR6+0x58], UR4 ;  /* 0x00005804063f95b2 */ /* 0x0000a20008000100 */
[----:B------:R-:W-:Y:S01]  /*0770*/  NOP ;  /* 0x0000000000007918 */ /* 0x000fe20000000000 */
[----:B------:R-:W-:Y:S10]  /*0780*/  @!P4 BRA `(.L_x_3) ;  /* 0x000000000008c947 */ /* 0x000ff40003800000 */
[----:B-12---:R-:W-:Y:S01]  /*0790*/  UCGABAR_ARV ;  /* 0x00000000000079c7 */ /* 0x006fe20008000000 */
[----:B------:R-:W-:Y:S05]  /*07a0*/  BRA `(.L_x_4) ;  /* 0x0000000000047947 */ /* 0x000fea0003800000 */
.L_x_3:
[----:B-12---:R-:W-:Y:S01]  /*07b0*/  NOP ;  /* 0x0000000000007918 */ /* 0x006fe20000000000 */
.L_x_4:
[----:B------:R-:W1:Y:S01]  /*07c0*/  LDC R3, c[0x0][0x65c] ;  /* 0x00019700ff037b82 */ /* 0x000e620000000800 */
[----:B------:R-:W-:Y:S02]  /*07d0*/  IMAD.U32 R4, RZ, RZ, UR9 ;  /* 0x00000009ff047e24 */ /* 0x000fe4000f8e00ff */
[----:B------:R-:W-:Y:S01]  /*07e0*/  IMAD.MOV.U32 R5, RZ, RZ, RZ ;  /* 0x000000ffff057224 */ /* 0x000fe200078e00ff */
[----:B-1----:R-:W-:-:S13]  /*07f0*/  ISETP.NE.AND P3, PT, R3, 0x1, PT ;  /* 0x000000010300780c */ /* 0x002fda0003f65270 */
[----:B------:R-:W1:Y:S01]  /*0800*/  @P3 LDC R7, c[0x0][0x10] ;  /* 0x00000400ff073b82 */ /* 0x000e620000000800 */
[----:B------:R-:W-:Y:S02]  /*0810*/  @P3 IMAD.MOV.U32 R3, RZ, RZ, RZ ;  /* 0x000000ffff033224 */ /* 0x000fe400078e00ff */
[----:B------:R-:W-:-:S05]  /*0820*/  @P3 IMAD.MOV.U32 R13, RZ, RZ, RZ ;  /* 0x000000ffff0d3224 */ /* 0x000fca00078e00ff */
[----:B------:R-:W2:Y:S01]  /*0830*/  @!P3 LDC R9, c[0x0][0xc] ;  /* 0x00000300ff09bb82 */ /* 0x000ea20000000800 */
[----:B-1----:R-:W-:-:S04]  /*0840*/  @P3 IMAD.WIDE.U32 R6, R7, UR9, R2 ;  /* 0x0000000907063c25 */ /* 0x002fc8000f8e0002 */
[----:B------:R-:W-:Y:S02]  /*0850*/  @P3 IMAD.MOV.U32 R19, RZ, RZ, R6 ;  /* 0x000000ffff133224 */ /* 0x000fe400078e0006 */
[----:B------:R-:W-:Y:S02]  /*0860*/  @P3 IMAD.IADD R23, R7, 0x1, R13 ;  /* 0x0000000107173824 */ /* 0x000fe400078e020d */
[----:B--2---:R-:W-:-:S04]  /*0870*/  @!P3 IMAD.WIDE.U32 R4, R2, R9, R4 ;  /* 0x000000090204b225 */ /* 0x004fc800078e0004 */
[----:B------:R-:W-:Y:S02]  /*0880*/  @!P3 IMAD.MOV.U32 R19, RZ, RZ, R4 ;  /* 0x000000ffff13b224 */ /* 0x000fe400078e0004 */
[----:B------:R-:W-:-:S03]  /*0890*/  @!P3 IMAD.MOV.U32 R23, RZ, RZ, R5 ;  /* 0x000000ffff17b224 */ /* 0x000fc600078e0005 */
[----:B------:R1:W-:Y:S04]  /*08a0*/  STL [R1+0x78], R19 ;  /* 0x0000781301007387 */ /* 0x0003e80000100800 */
[----:B------:R1:W-:Y:S01]  /*08b0*/  STL [R1+0x74], R23 ;  /* 0x0000741701007387 */ /* 0x0003e20000100800 */
[----:B------:R-:W-:Y:S05]  /*08c0*/  @!P4 BRA `(.L_x_5) ;  /* 0x00000000000cc947 */ /* 0x000fea0003800000 */
[----:B------:R-:W-:Y:S01]  /*08d0*/  UCGABAR_WAIT ;  /* 0x0000000000007dc7 */ /* 0x000fe20008000000 */
[----:B------:R-:W-:Y:S01]  /*08e0*/  CCTL.IVALL ;  /* 0x00000000ff00798f */ /* 0x000fe20002000000 */
[----:B------:R-:W-:Y:S05]  /*08f0*/  BRA `(.L_x_6) ;  /* 0x0000000000047947 */ /* 0x000fea0003800000 */
.L_x_5:
[----:B------:R-:W-:Y:S06]  /*0900*/  BAR.SYNC.DEFER_BLOCKING 0x0 ;  /* 0x0000000000007b1d */ /* 0x000fec0000010000 */
.L_x_6:
[----:B------:R-:W-:Y:S05]  /*0910*/  @!P2 BRA `(.L_x_7) ;  /* 0x000000e000d0a947 */ /* 0x000fea0003800000 */
[----:B------:R-:W-:-:S06]  /*0920*/  UISETP.GT.U32.AND UP0, UPT, UR10, 0x1, UPT ;  /* 0x000000010a00788c */ /* 0x000fcc000bf04070 */
[----:B------:R-:W-:-:S13]  /*0930*/  PLOP3.LUT P1, PT, PT, PT, UP0, 0x80, 0x0 ;  /* 0x000000000000781c */ /* 0x000fda0003f2f008 */
[----:B0-----:R-:W-:Y:S05]  /*0940*/  @P1 EXIT ;  /* 0x000000000000194d */ /* 0x001fea0003800000 */
[----:B------:R-:W-:Y:S01]  /*0950*/  IMAD.MOV.U32 R6, RZ, RZ, -0x1 ;  /* 0xffffffffff067424 */ /* 0x000fe200078e00ff */
[----:B------:R-:W-:Y:S01]  /*0960*/  ULDC.64 UR4, c[0x0][0x650] ;  /* 0x0001940000047ab9 */ /* 0x000fe20000000a00 */
[----:B------:R-:W-:Y:S01]  /*0970*/  IMAD.MOV.U32 R5, RZ, RZ, -0x1 ;  /* 0xffffffffff057424 */ /* 0x000fe200078e00ff */
[----:B------:R-:W-:Y:S01]  /*0980*/  ISETP.GE.U32.AND P1, PT, R19, UR4, PT ;  /* 0x0000000413007c0c */ /* 0x000fe2000bf26070 */
[----:B------:R-:W-:Y:S01]  /*0990*/  UMOV UR22, 0xffffffff ;  /* 0xffffffff00167882 */ /* 0x000fe20000000000 */
[----:B------:R0:W-:Y:S01]  /*09a0*/  STL [R1+0x80], R6 ;  /* 0x0000800601007387 */ /* 0x0001e20000100800 */
[----:B------:R-:W-:Y:S02]  /*09b0*/  PRMT R4, RZ, 0x7610, R4 ;  /* 0x00007610ff047816 */ /* 0x000fe40000000004 */
[----:B------:R-:W-:Y:S01]  /*09c0*/  ISETP.GE.U32.AND.EX P1, PT, R23, UR5, PT, P1 ;  /* 0x0000000517007c0c */ /* 0x000fe2000bf26110 */
[----:B------:R0:W-:-:S12]  /*09d0*/  STL [R1+0x7c], R5 ;  /* 0x00007c0501007387 */ /* 0x0001d80000100800 */
[----:B0-----:R-:W-:Y:S05]  /*09e0*/  @P1 BRA `(.L_x_8) ;  /* 0x0000000400381947 */ /* 0x001fea0003800000 */
[----:B------:R-:W0:Y:S01]  /*09f0*/  LDC.64 R14, c[0x0][0x628] ;  /* 0x00018a00ff0e7b82 */ /* 0x000e220000000a00 */
[----:B------:R-:W-:Y:S02]  /*0a00*/  IMAD.MOV.U32 R4, RZ, RZ, R19 ;  /* 0x000000ffff047224 */ /* 0x000fe400078e0013 */
[----:B------:R-:W-:-:S05]  /*0a10*/  IMAD.MOV.U32 R5, RZ, RZ, R23 ;  /* 0x000000ffff057224 */ /* 0x000fca00078e0017 */
[----:B------:R-:W2:Y:S08]  /*0a20*/  LDC R10, c[0x0][0x630] ;  /* 0x00018c00ff0a7b82 */ /* 0x000eb00000000800 */
[----:B------:R-:W3:Y:S01]  /*0a30*/  LDC.64 R16, c[0x0][0x620] ;  /* 0x00018800ff107b82 */ /* 0x000ee20000000a00 */
[----:B0-----:R-:W-:-:S04]  /*0a40*/  ISETP.NE.U32.AND P1, PT, R14, RZ, PT ;  /* 0x000000ff0e00720c */ /* 0x001fc80003f25070 */
[----:B------:R-:W-:-:S13]  /*0a50*/  ISETP.NE.AND.EX P1, PT, R15, RZ, PT, P1 ;  /* 0x000000ff0f00720c */ /* 0x000fda0003f25310 */
[----:B--23--:R-:W-:Y:S05]  /*0a60*/  @!P1 BRA `(.L_x_9) ;  /* 0x0000000000289947 */ /* 0x00cfea0003800000 */
[----:B------:R-:W0:Y:S02]  /*0a70*/  LDC R9, c[0x0][0x634] ;  /* 0x00018d00ff097b82 */ /* 0x000e240000000800 */
[----:B0-----:R-:W-:-:S05]  /*0a80*/  IADD3 R9, P1, R19, R9, RZ ;  /* 0x0000000913097210 */ /* 0x001fca0007f3e0ff */
[----:B------:R-:W-:-:S04]  /*0a90*/  IMAD.X R13, RZ, RZ, R23, P1 ;  /* 0x000000ffff0d7224 */ /* 0x000fc800008e0617 */
[----:B------:R-:W-:-:S04]  /*0aa0*/  IMAD.WIDE.U32 R4, R13, R14, RZ ;  /* 0x0000000e0d047225 */ /* 0x000fc800078e00ff */
[----:B------:R-:W-:-:S04]  /*0ab0*/  IMAD.WIDE.U32 R6, P1, R9, R15, R4 ;  /* 0x0000000f09067225 */ /* 0x000fc80007820004 */
[----:B------:R-:W-:-:S04]  /*0ac0*/  IMAD.WIDE.U32 R4, R9, R14, RZ ;  /* 0x0000000e09047225 */ /* 0x000fc800078e00ff */
[----:B------:R-:W-:Y:S01]  /*0ad0*/  IMAD.X R9, RZ, RZ, RZ, P1 ;  /* 0x000000ffff097224 */ /* 0x000fe200008e06ff */
[----:B------:R-:W-:Y:S01]  /*0ae0*/  IADD3 RZ, P1, R5, R6, RZ ;  /* 0x0000000605ff7210 */ /* 0x000fe20007f3e0ff */
[----:B------:R-:W-:-:S04]  /*0af0*/  IMAD.MOV.U32 R8, RZ, RZ, R7 ;  /* 0x000000ffff087224 */ /* 0x000fc800078e0007 */
[----:B------:R-:W-:-:S08]  /*0b00*/  IMAD.WIDE.U32.X R4, R13, R15, R8, P1 ;  /* 0x0000000f0d047225 */ /* 0x000fd000008e0408 */
.L_x_9:
[----:B------:R-:W0:Y:S01]  /*0b10*/  LDC.64 R20, c[0x0][0x640] ;  /* 0x00019000ff147b82 */ /* 0x000e220000000a00 */
[-C--:B------:R-:W-:Y:S01]  /*0b20*/  SHF.R.U64 R22, R4, R10.reuse, R5 ;  /* 0x0000000a04167219 */ /* 0x080fe20000001205 */
[----:B------:R-:W-:Y:S01]  /*0b30*/  IMAD.MOV.U32 R4, RZ, RZ, R19 ;  /* 0x000000ffff047224 */ /* 0x000fe200078e0013 */
[----:B------:R-:W-:Y:S01]  /*0b40*/  SHF.R.U32.HI R3, RZ, R10, R5 ;  /* 0x0000000aff037219 */ /* 0x000fe20000011605 */
[----:B------:R-:W-:Y:S01]  /*0b50*/  IMAD.MOV.U32 R5, RZ, RZ, R23 ;  /* 0x000000ffff057224 */ /* 0x000fe200078e0017 */
[----:B------:R-:W-:Y:S01]  /*0b60*/  IADD3 R7, P1, RZ, -R22, RZ ;  /* 0x80000016ff077210 */ /* 0x000fe20007f3e0ff */
[----:B-1----:R-:W-:Y:S02]  /*0b70*/  IMAD R23, R11, R12, R2 ;  /* 0x0000000c0b177224 */ /* 0x002fe400078e0202 */
[----:B------:R-:W1:Y:S01]  /*0b80*/  LDC R8, c[0x0][0x618] ;  /* 0x00018600ff087b82 */ /* 0x000e620000000800 */
[----:B------:R-:W-:Y:S02]  /*0b90*/  IMAD.MOV.U32 R11, RZ, RZ, 0x1 ;  /* 0x00000001ff0b7424 */ /* 0x000fe400078e00ff */
[----:B------:R-:W-:-:S02]  /*0ba0*/  IMAD.X R3, RZ, RZ, ~R3, P1 ;  /* 0x000000ffff037224 */ /* 0x000fc400008e0e03 */
[----:B------:R-:W-:-:S03]  /*0bb0*/  IMAD.WIDE.U32 R4, R7, R16, R4 ;  /* 0x0000001007047225 */ /* 0x000fc600078e0004 */
[----:B------:R-:W2:Y:S01]  /*0bc0*/  LDC R14, c[0x0][0x608] ;  /* 0x00018200ff0e7b82 */ /* 0x000ea20000000800 */
[----:B------:R-:W-:-:S04]  /*0bd0*/  IMAD R6, R3, R16, RZ ;  /* 0x0000001003067224 */ /* 0x000fc800078e02ff */
[----:B------:R-:W-:-:S03]  /*0be0*/  IMAD R3, R7, R17, R6 ;  /* 0x0000001107037224 */ /* 0x000fc600078e0206 */
[----:B------:R-:W3:Y:S01]  /*0bf0*/  LDC R18, c[0x0][0x658] ;  /* 0x00019600ff127b82 */ /* 0x000ee20000000800 */
[----:B------:R-:W-:Y:S01]  /*0c00*/  IMAD.IADD R3, R5, 0x1, R3 ;  /* 0x0000000105037824 */ /* 0x000fe200078e0203 */
[----:B0-----:R-:W-:Y:S01]  /*0c10*/  ISETP.NE.U32.AND P1, PT, R20, RZ, PT ;  /* 0x000000ff1400720c */ /* 0x001fe20003f25070 */
[----:B------:R-:W-:-:S03]  /*0c20*/  IMAD.MOV.U32 R5, RZ, RZ, -0x1 ;  /* 0xffffffffff057424 */ /* 0x000fc600078e00ff */
[----:B------:R-:W-:Y:S02]  /*0c30*/  ISETP.NE.AND.EX P1, PT, R21, RZ, PT, P1 ;  /* 0x000000ff1500720c */ /* 0x000fe40003f25310 */
[----:B------:R-:W0:Y:S01]  /*0c40*/  LDC R13, c[0x0][0x600] ;  /* 0x00018000ff0d7b82 */ /* 0x000e220000000800 */
[-CC-:B-1----:R-:W-:Y:S02]  /*0c50*/  SHF.R.U64 R10, R4, R8.reuse, R3.reuse ;  /* 0x00000008040a7219 */ /* 0x182fe40000001203 */
[----:B------:R-:W-:-:S05]  /*0c60*/  SHF.R.U32.HI R3, RZ, R8, R3 ;  /* 0x00000008ff037219 */ /* 0x000fca0000011603 */
[----:B------:R-:W1:Y:S01]  /*0c70*/  LDC R15, c[0x0][0x648] ;  /* 0x00019200ff0f7b82 */ /* 0x000e620000000800 */
[-CC-:B--2---:R-:W-:Y:S02]  /*0c80*/  SHF.R.U64 R19, R10, R14.reuse, R3.reuse ;  /* 0x0000000e0a137219 */ /* 0x184fe40000001203 */
[----:B------:R-:W-:-:S05]  /*0c90*/  SHF.R.U32.HI R3, RZ, R14, R3 ;  /* 0x0000000eff037219 */ /* 0x000fca0000011603 */
[----:B------:R-:W2:Y:S01]  /*0ca0*/  LDC R17, c[0x0][0x638] ;  /* 0x00018e00ff117b82 */ /* 0x000ea20000000800 */
[-C--:B---3--:R-:W-:Y:S02]  /*0cb0*/  SHF.L.U32 R2, R5, R18.reuse, RZ ;  /* 0x0000001205027219 */ /* 0x088fe400000006ff */
[--C-:B------:R-:W-:Y:S02]  /*0cc0*/  SHF.R.U64 R12, R19, R18, R3.reuse ;  /* 0x00000012130c7219 */ /* 0x100fe40000001203 */
[----:B------:R-:W-:Y:S02]  /*0cd0*/  LOP3.LUT R8, RZ, R2, RZ, 0x33, !PT ;  /* 0x00000002ff087212 */ /* 0x000fe400078e33ff */
[----:B------:R-:W-:Y:S01]  /*0ce0*/  SHF.R.U32.HI R3, RZ, R18, R3 ;  /* 0x00000012ff037219 */ /* 0x000fe20000011603 */
[----:B------:R-:W3:Y:S01]  /*0cf0*/  LDC R16, c[0x0][0x610] ;  /* 0x00018400ff107b82 */ /* 0x000ee20000000800 */
[----:B------:R-:W-:Y:S01]  /*0d00*/  IMAD.MOV.U32 R2, RZ, RZ, R12 ;  /* 0x000000ffff027224 */ /* 0x000fe200078e000c */
[----:B------:R-:W-:Y:S06]  /*0d10*/  @!P1 BRA `(.L_x_10) ;  /* 0x0000000000289947 */ /* 0x000fec0003800000 */
[----:B------:R-:W4:Y:S02]  /*0d20*/  LDC R7, c[0x0][0x64c] ;  /* 0x00019300ff077b82 */ /* 0x000f240000000800 */
[----:B----4-:R-:W-:-:S05]  /*0d30*/  IADD3 R7, P1, R12, R7, RZ ;  /* 0x000000070c077210 */ /* 0x010fca0007f3e0ff */
        /* <DEDUP_REMOVED lines=8> */
.L_x_10:
[----:B-1----:R-:W-:Y:S01]  /*0dc0*/  SHF.R.U64 R4, R2, R15, R3 ;  /* 0x0000000f02047219 */ /* 0x002fe20000001203 */
[----:B0-----:R-:W-:Y:S01]  /*0dd0*/  VIADD R5, R13, 0xffffffff ;  /* 0xffffffff0d057836 */ /* 0x001fe20000000000 */
[----:B------:R-:W-:Y:S02]  /*0de0*/  SHF.L.U32 R2, R11, R18, RZ ;  /* 0x000000120b027219 */ /* 0x000fe400000006ff */
[----:B------:R-:W-:Y:S01]  /*0df0*/  LOP3.LUT R3, R19, R8, RZ, 0xc0, !PT ;  /* 0x0000000813037212 */ /* 0x000fe200078ec0ff */
[----:B------:R-:W-:Y:S01]  /*0e00*/  IMAD.MOV R6, RZ, RZ, -R4 ;  /* 0x000000ffff067224 */ /* 0x000fe200078e0a04 */
[----:B------:R-:W-:Y:S02]  /*0e10*/  SEL R0, R0, R23, !P3 ;  /* 0x0000001700007207 */ /* 0x000fe40005800000 */
[----:B------:R-:W-:Y:S01]  /*0e20*/  LOP3.LUT R5, R10, R5, RZ, 0xc0, !PT ;  /* 0x000000050a057212 */ /* 0x000fe200078ec0ff */
[----:B------:R-:W-:Y:S01]  /*0e30*/  IMAD R3, R2, R4, R3 ;  /* 0x0000000402037224 */ /* 0x000fe200078e0203 */
[----:B------:R-:W-:Y:S01]  /*0e40*/  R2UR UR22, R22 ;  /* 0x00000000161672ca */ /* 0x000fe200000e0000 */
[----:B--2---:R-:W-:-:S02]  /*0e50*/  IMAD R2, R6, R17, R12 ;  /* 0x0000001106027224 */ /* 0x004fc400078e020c */
[----:B---3--:R-:W-:Y:S02]  /*0e60*/  IMAD R0, R3, R16, R0 ;  /* 0x0000001003007224 */ /* 0x008fe400078e0200 */
[----:B------:R-:W-:Y:S02]  /*0e70*/  IMAD R3, R2, R13, R5 ;  /* 0x0000000d02037224 */ /* 0x000fe400078e0205 */
[----:B------:R-:W-:-:S03]  /*0e80*/  IMAD.MOV.U32 R4, RZ, RZ, 0x1 ;  /* 0x00000001ff047424 */ /* 0x000fc600078e00ff */
[----:B------:R-:W-:Y:S02]  /*0e90*/  SEL R2, R3, R0, !P3 ;  /* 0x0000000003027207 */ /* 0x000fe40005800000 */
[----:B------:R-:W-:-:S03]  /*0ea0*/  SEL R0, R0, R3, !P3 ;  /* 0x0000000300007207 */ /* 0x000fc60005800000 */
[----:B------:R0:W-:Y:S04]  /*0eb0*/  STL [R1+0x7c], R2 ;  /* 0x00007c0201007387 */ /* 0x0001e80000100800 */
[----:B------:R0:W-:Y:S02]  /*0ec0*/  STL [R1+0x80], R0 ;  /* 0x0000800001007387 */ /* 0x0001e40000100800 */
.L_x_8:
[----:B------:R-:W-:-:S08]  /*0ed0*/  NOP ;  /* 0x0000000000007918 */ /* 0x000fd00000000000 */
[----:B------:R-:W2:Y:S02]  /*0ee0*/  USETMAXREG.TRY_ALLOC.CTAPOOL UP0, 0xe8 ;  /* 0x000000e8000079c8 */ /* 0x000ea40008000600 */
[----:B--2---:R-:W-:-:S13]  /*0ef0*/  PLOP3.LUT P1, PT, PT, PT, UP0, 0x80, 0x0 ;  /* 0x000000000000781c */ /* 0x004fda0003f2f008 */
[----:B------:R-:W-:Y:S05]  /*0f00*/  @!P1 BRA `(.L_x_8) ;  /* 0xfffffffc00f09947 */ /* 0x000fea000383ffff */
[----:B------:R-:W-:Y:S01]  /*0f10*/  ULDC.64 UR4, c[0x0][0x598] ;  /* 0x0001660000047ab9 */ /* 0x000fe20000000a00 */
[----:B------:R-:W-:Y:S01]  /*0f20*/  ULDC.64 UR18, c[0x0][0x208] ;  /* 0x0000820000127ab9 */ /* 0x000fe20000000a00 */
[----:B------:R-:W-:-:S04]  /*0f30*/  ISETP.NE.U32.AND P1, PT, RZ, UR4, PT ;  /* 0x00000004ff007c0c */ /* 0x000fc8000bf25070 */
[----:B------:R-:W-:-:S13]  /*0f40*/  ISETP.NE.AND.EX P1, PT, RZ, UR5, PT, P1 ;  /* 0x00000005ff007c0c */ /* 0x000fda000bf25310 */
[----:B------:R-:W-:Y:S05]  /*0f50*/  @!P1 BRA `(.L_x_11) ;  /* 0x0000000000209947 */ /* 0x000fea0003800000 */
[----:B0-----:R-:W0:Y:S02]  /*0f60*/  LDC.64 R2, c[0x0][0x598] ;  /* 0x00016600ff027b82 */ /* 0x001e240000000a00 */
[----:B0-----:R-:W2:Y:S02]  /*0f70*/  LDG.E.64 R2, desc[UR18][R2.64] ;  /* 0x0000001202027981 */ /* 0x001ea4000c1e1b00 */
[----:B--2---:R-:W-:-:S04]  /*0f80*/  ISETP.NE.U32.AND P1, PT, R2, RZ, PT ;  /* 0x000000ff0200720c */ /* 0x004fc80003f25070 */
[----:B------:R-:W-:-:S13]  /*0f90*/  ISETP.NE.AND.EX P1, PT, R3, RZ, PT, P1 ;  /* 0x000000ff0300720c */ /* 0x000fda0003f25310 */
[----:B------:R-:W-:Y:S05]  /*0fa0*/  @!P1 BRA `(.L_x_11) ;  /* 0x00000000000c9947 */ /* 0x000fea0003800000 */
[----:B------:R-:W2:Y:S02]  /*0fb0*/  LD.E R2, desc[UR18][R2.64] ;  /* 0x0000001202027980 */ /* 0x000ea4000c101900 */
[----:B--2---:R-:W-:Y:S01]  /*0fc0*/  R2UR UR20, R2 ;  /* 0x00000000021472ca */ /* 0x004fe200000e0000 */
[----:B------:R-:W-:-:S14]  /*0fd0*/  BRA `(.L_x_12) ;  /* 0x0000000000247947 */ /* 0x000fdc0003800000 */
.L_x_11:
[----:B------:R-:W-:Y:S02]  /*0fe0*/  ULDC.64 UR4, c[0x0][0x588] ;  /* 0x0001620000047ab9 */ /* 0x000fe40000000a00 */
[----:B------:R-:W-:-:S04]  /*0ff0*/  ISETP.NE.U32.AND P1, PT, RZ, UR4, PT ;  /* 0x00000004ff007c0c */ /* 0x000fc8000bf25070 */
[----:B------:R-:W-:-:S13]  /*1000*/  ISETP.NE.AND.EX P1, PT, RZ, UR5, PT, P1 ;  /* 0x00000005ff007c0c */ /* 0x000fda000bf25310 */
[----:B------:R-:W-:Y:S05]  /*1010*/  @!P1 BRA `(.L_x_13) ;  /* 0x0000000000109947 */ /* 0x000fea0003800000 */
[----:B0-----:R-:W0:Y:S02]  /*1020*/  LDC.64 R2, c[0x0][0x588] ;  /* 0x00016200ff027b82 */ /* 0x001e240000000a00 */
[----:B0-----:R-:W2:Y:S02]  /*1030*/  LDG.E R2, desc[UR18][R2.64] ;  /* 0x0000001202027981 */ /* 0x001ea4000c1e1900 */
[----:B--2---:R-:W-:Y:S01]  /*1040*/  R2UR UR20, R2 ;  /* 0x00000000021472ca */ /* 0x004fe200000e0000 */
[----:B------:R-:W-:-:S14]  /*1050*/  BRA `(.L_x_12) ;  /* 0x0000000000047947 */ /* 0x000fdc0003800000 */
.L_x_13:
[----:B------:R-:W-:-:S05]  /*1060*/  ULDC UR20, c[0x0][0x580] ;  /* 0x0001600000147ab9 */ /* 0x000fca0000000800 */
.L_x_12:
[----:B------:R-:W-:Y:S02]  /*1070*/  ULDC.64 UR4, c[0x0][0x5a0] ;  /* 0x0001680000047ab9 */ /* 0x000fe40000000a00 */
        /* <DEDUP_REMOVED lines=11> */
.L_x_14:
        /* <DEDUP_REMOVED lines=8> */
.L_x_16:
[----:B------:R-:W-:-:S05]  /*11b0*/  ULDC UR21, c[0x0][0x584] ;  /* 0x0001610000157ab9 */ /* 0x000fca0000000800 */
.L_x_15:
[----:B------:R-:W-:-:S13]  /*11c0*/  LOP3.LUT P1, RZ, R4, 0xff, RZ, 0xc0, !PT ;  /* 0x000000ff04ff7812 */ /* 0x000fda000782c0ff */
[----:B------:R-:W-:Y:S05]  /*11d0*/  @!P1 EXIT ;  /* 0x000000000000994d */ /* 0x000fea0003800000 */
[----:B------:R-:W-:Y:S01]  /*11e0*/  ULDC UR4, c[0x0][0x28c] ;  /* 0x0000a30000047ab9 */ /* 0x000fe20000000800 */
[----:B------:R-:W-:Y:S02]  /*11f0*/  ULOP3.LUT UR23, UR13, 0x1, URZ, 0xfc, !UPT ;  /* 0x000000010d177892 */ /* 0x000fe4000f8efc3f */
[----:B------:R-:W-:-:S04]  /*1200*/  UIADD3 UR4, UR4, 0x7f, URZ ;  /* 0x0000007f04047890 */ /* 0x000fc8000fffe03f */
[----:B------:R-:W-:-:S04]  /*1210*/  USHF.R.S32.HI UR5, URZ, 0x1f, UR4 ;  /* 0x0000001f3f057899 */ /* 0x000fc80008011404 */
[----:B------:R-:W-:-:S03]  /*1220*/  ULEA.HI UR5, UR5, UR4, URZ, 0x7 ;  /* 0x0000000405057291 */ /* 0x000fc6000f8f383f */
[----:B------:R-:W-:Y:S01]  /*1230*/  UMOV UR4, URZ ;  /* 0x0000003f00047c82 */ /* 0x000fe20008000000 */
[----:B------:R-:W-:-:S03]  /*1240*/  USHF.R.S32.HI UR12, URZ, 0x7, UR5 ;  /* 0x000000073f0c7899 */ /* 0x000fc60008011405 */
[----:B------:R-:W-:-:S09]  /*1250*/  UMOV UR5, URZ ;  /* 0x0000003f00057c82 */ /* 0x000fd20008000000 */
.L_x_297:
[----:B0-----:R-:W0:Y:S01]  /*1260*/  S2R R0, SR_TID.X ;  /* 0x0000000000007919 */ /* 0x001e220000002100 */
[----:B------:R-:W2:Y:S01]  /*1270*/  S2UR UR11, SR_CgaCtaId ;  /* 0x00000000000b79c3 */ /* 0x000ea20000008800 */
[----:B------:R-:W-:Y:S01]  /*1280*/  UMOV UR14, 0x400 ;  /* 0x00000400000e7882 */ /* 0x000fe20000000000 */
[----:B------:R-:W-:Y:S01]  /*1290*/  UMOV UR6, URZ ;  /* 0x0000003f00067c82 */ /* 0x000fe20008000000 */
[----:B------:R-:W-:Y:S01]  /*12a0*/  STL [R1+0x6c], RZ ;  /* 0x00006cff01007387 */ /* 0x000fe20000100800 */
[----:B------:R-:W-:Y:S01]  /*12b0*/  UMOV UR7, URZ ;  /* 0x0000003f00077c82 */ /* 0x000fe20008000000 */
[----:B------:R-:W-:Y:S01]  /*12c0*/  UMOV UR8, URZ ;  /* 0x0000003f00087c82 */ /* 0x000fe20008000000 */
[----:B------:R-:W-:Y:S01]  /*12d0*/  UMOV UR16, UR5 ;  /* 0x0000000500107c82 */ /* 0x000fe20008000000 */
[----:B------:R-:W-:Y:S01]  /*12e0*/  STL [R1+0x68], RZ ;  /* 0x000068ff01007387 */ /* 0x000fe20000100800 */
[----:B-1-3--:R-:W3:Y:S01]  /*12f0*/  LDC R2, c[0x0][0x28c] ;  /* 0x0000a300ff027b82 */ /* 0x00aee20000000800 */
[----:B------:R-:W-:Y:S01]  /*1300*/  UMOV UR17, UR4 ;  /* 0x0000000400117c82 */ /* 0x000fe20008000000 */
[----:B------:R-:W-:Y:S01]  /*1310*/  CS2R R4, SRZ ;  /* 0x0000000000047805 */ /* 0x000fe2000001ff00 */
[----:B------:R-:W-:Y:S01]  /*1320*/  STL [R1+0x64], RZ ;  /* 0x000064ff01007387 */ /* 0x000fe20000100800 */
[----:B------:R-:W-:-:S02]  /*1330*/  CS2R R6, SRZ ;  /* 0x0000000000067805 */ /* 0x000fc4000001ff00 */
[----:B------:R-:W-:Y:S02]  /*1340*/  CS2R R8, SRZ ;  /* 0x0000000000087805 */ /* 0x000fe4000001ff00 */
[----:B------:R-:W-:Y:S01]  /*1350*/  CS2R R10, SRZ ;  /* 0x00000000000a7805 */ /* 0x000fe2000001ff00 */
[----:B------:R-:W-:Y:S01]  /*1360*/  STL [R1+0x60], RZ ;  /* 0x000060ff01007387 */ /* 0x000fe20000100800 */
[----:B------:R-:W-:Y:S02]  /*1370*/  CS2R R12, SRZ ;  /* 0x00000000000c7805 */ /* 0x000fe4000001ff00 */
[----:B------:R-:W-:Y:S02]  /*1380*/  CS2R R14, SRZ ;  /* 0x00000000000e7805 */ /* 0x000fe4000001ff00 */
[----:B------:R-:W-:Y:S01]  /*1390*/  CS2R R16, SRZ ;  /* 0x0000000000107805 */ /* 0x000fe2000001ff00 */
[----:B------:R-:W-:Y:S01]  /*13a0*/  STL [R1+0x5c], RZ ;  /* 0x00005cff01007387 */ /* 0x000fe20000100800 */
[----:B-1----:R-:W-:-:S02]  /*13b0*/  CS2R R18, SRZ ;  /* 0x0000000000127805 */ /* 0x002fc4000001ff00 */
[----:B------:R-:W-:Y:S02]  /*13c0*/  CS2R R20, SRZ ;  /* 0x0000000000147805 */ /* 0x000fe4000001ff00 */
[----:B------:R-:W-:Y:S01]  /*13d0*/  CS2R R22, SRZ ;  /* 0x0000000000167805 */ /* 0x000fe2000001ff00 */
[----:B------:R-:W-:Y:S01]  /*13e0*/  STL [R1+0x58], RZ ;  /* 0x000058ff01007387 */ /* 0x000fe20000100800 */
[----:B--2---:R-:W-:Y:S01]  /*13f0*/  ULEA UR14, UR11, UR14, 0x18 ;  /* 0x0000000e0b0e7291 */ /* 0x004fe2000f8ec03f */
[----:B------:R-:W-:Y:S02]  /*1400*/  CS2R R152, SRZ ;  /* 0x0000000000987805 */ /* 0x000fe4000001ff00 */
[----:B------:R-:W-:Y:S01]  /*1410*/  CS2R R154, SRZ ;  /* 0x00000000009a7805 */ /* 0x000fe2000001ff00 */
[----:B------:R-:W-:Y:S01]  /*1420*/  STL [R1+0x54], RZ ;  /* 0x000054ff01007387 */ /* 0x000fe20000100800 */
[----:B------:R-:W-:Y:S02]  /*1430*/  CS2R R156, SRZ ;  /* 0x00000000009c7805 */ /* 0x000fe4000001ff00 */
[----:B------:R-:W-:-:S02]  /*1440*/  CS2R R158, SRZ ;  /* 0x00000000009e7805 */ /* 0x000fc4000001ff00 */
[----:B------:R-:W-:Y:S02]  /*1450*/  CS2R R160, SRZ ;  /* 0x0000000000a07805 */ /* 0x000fe4000001ff00 */
[----:B0-----:R-:W-:Y:S01]  /*1460*/  LOP3.LUT R0, R0, 0x80, RZ, 0xc0, !PT ;  /* 0x0000008000007812 */ /* 0x001fe200078ec0ff */
[----:B------:R-:W-:Y:S01]  /*1470*/  STL [R1+0x50], RZ ;  /* 0x000050ff01007387 */ /* 0x000fe20000100800 */
[----:B---3--:R-:W-:Y:S02]  /*1480*/  ISETP.GE.AND P1, PT, R2, 0x1, PT ;  /* 0x000000010200780c */ /* 0x008fe40003f26270 */
[----:B------:R-:W-:Y:S02]  /*1490*/  CS2R R2, SRZ ;  /* 0x0000000000027805 */ /* 0x000fe4000001ff00 */
[----:B------:R-:W-:Y:S01]  /*14a0*/  SHF.R.U32.HI R0, RZ, 0x7, R0 ;  /* 0x00000007ff007819 */ /* 0x000fe20000011600 */
        /* <DEDUP_REMOVED lines=8> */
[----:B------:R-:W0:Y:S01]  /*1530*/  SHFL.IDX PT, R0, R0, RZ, 0x1f ;  /* 0x00001fff00007589 */ /* 0x000e2200000e0000 */
[----:B------:R-:W-:-:S02]  /*1540*/  CS2R R174, SRZ ;  /* 0x0000000000ae7805 */ /* 0x000fc4000001ff00 */
[----:B------:R-:W-:Y:S02]  /*1550*/  CS2R R176, SRZ ;  /* 0x0000000000b07805 */ /* 0x000fe4000001ff00 */
[----:B------:R-:W-:Y:S01]  /*1560*/  CS2R R178, SRZ ;  /* 0x0000000000b27805 */ /* 0x000fe2000001ff00 */
[----:B------:R1:W-:Y:S01]  /*1570*/  STL [R1+0x44], RZ ;  /* 0x000044ff01007387 */ /* 0x0003e20000100800 */
[----:B------:R-:W-:Y:S02]  /*1580*/  CS2R R180, SRZ ;  /* 0x0000000000b47805 */ /* 0x000fe4000001ff00 */
[----:B------:R-:W-:Y:S02]  /*1590*/  CS2R R182, SRZ ;  /* 0x0000000000b67805 */ /* 0x000fe4000001ff00 */
[----:B------:R-:W-:Y:S01]  /*15a0*/  CS2R R184, SRZ ;  /* 0x0000000000b87805 */ /* 0x000fe2000001ff00 */
[----:B------:R1:W-:Y:S01]  /*15b0*/  STL [R1+0x40], RZ ;  /* 0x000040ff01007387 */ /* 0x0003e20000100800 */
        /* <DEDUP_REMOVED lines=14> */
[----:B------:R-:W-:Y:S02]  /*16a0*/  CS2R R208, SRZ ;  /* 0x0000000000d07805 */ /* 0x000fe4000001ff00 */
[----:B0-----:R-:W-:Y:S01]  /*16b0*/  R2UR UR9, R0 ;  /* 0x00000000000972ca */ /* 0x001fe200000e0000 */
[----:B------:R1:W-:Y:S01]  /*16c0*/  STL [R1+0x30], RZ ;  /* 0x000030ff01007387 */ /* 0x0003e20000100800 */
[----:B------:R-:W-:Y:S01]  /*16d0*/  IMAD.MOV.U32 R0, RZ, RZ, RZ ;  /* 0x000000ffff007224 */ /* 0x000fe200078e00ff */
[----:B------:R-:W-:-:S02]  /*16e0*/  CS2R R210, SRZ ;  /* 0x0000000000d27805 */ /* 0x000fc4000001ff00 */
[----:B------:R-:W-:Y:S01]  /*16f0*/  CS2R R212, SRZ ;  /* 0x0000000000d47805 */ /* 0x000fe2000001ff00 */
[----:B------:R1:W-:Y:S01]  /*1700*/  STL [R1+0x2c], RZ ;  /* 0x00002cff01007387 */ /* 0x0003e20000100800 */
[----:B------:R-:W-:Y:S02]  /*1710*/  CS2R R214, SRZ ;  /* 0x0000000000d67805 */ /* 0x000fe4000001ff00 */
[----:B------:R-:W-:Y:S02]  /*1720*/  CS2R R216, SRZ ;  /* 0x0000000000d87805 */ /* 0x000fe4000001ff00 */
[----:B------:R-:W-:Y:S01]  /*1730*/  CS2R R218, SRZ ;  /* 0x0000000000da7805 */ /* 0x000fe2000001ff00 */
[----:B------:R1:W-:Y:S01]  /*1740*/  STL [R1+0x28], RZ ;  /* 0x000028ff01007387 */ /* 0x0003e20000100800 */
[----:B------:R-:W-:Y:S02]  /*1750*/  CS2R R220, SRZ ;  /* 0x0000000000dc7805 */ /* 0x000fe4000001ff00 */
[----:B------:R-:W-:-:S02]  /*1760*/  CS2R R222, SRZ ;  /* 0x0000000000de7805 */ /* 0x000fc4000001ff00 */
[----:B------:R-:W-:Y:S01]  /*1770*/  CS2R R224, SRZ ;  /* 0x0000000000e07805 */ /* 0x000fe2000001ff00 */
[----:B------:R1:W-:Y:S01]  /*1780*/  STL [R1+0x24], RZ ;  /* 0x000024ff01007387 */ /* 0x0003e20000100800 */
[----:B------:R-:W-:Y:S01]  /*1790*/  ULEA.HI UR10, UR9, UR9, URZ, 0x1 ;  /* 0x00000009090a7291 */ /* 0x000fe2000f8f083f */
[----:B------:R-:W-:Y:S01]  /*17a0*/  CS2R R226, SRZ ;  /* 0x0000000000e27805 */ /* 0x000fe2000001ff00 */
[----:B------:R-:W-:Y:S01]  /*17b0*/  IMAD.MOV.U32 R228, RZ, RZ, RZ ;  /* 0x000000ffffe47224 */ /* 0x000fe200078e00ff */
[----:B------:R1:W-:Y:S01]  /*17c0*/  STL [R1+0x20], RZ ;  /* 0x000020ff01007387 */ /* 0x0003e20000100800 */
[----:B------:R-:W-:Y:S01]  /*17d0*/  ULOP3.LUT UR10, UR10, 0x7fffe, URZ, 0xc0, !UPT ;  /* 0x0007fffe0a0a7892 */ /* 0x000fe2000f8ec03f */
[----:B----4-:R-:W-:Y:S02]  /*17e0*/  CS2R R24, SRZ ;  /* 0x0000000000187805 */ /* 0x010fe4000001ff00 */
[----:B------:R-:W-:Y:S01]  /*17f0*/  CS2R R26, SRZ ;  /* 0x00000000001a7805 */ /* 0x000fe2000001ff00 */
[----:B------:R1:W-:Y:S01]  /*1800*/  STL [R1+0x1c], RZ ;  /* 0x00001cff01007387 */ /* 0x0003e20000100800 */
[----:B------:R-:W-:Y:S01]  /*1810*/  UIADD3 UR10, UR9, -UR10, URZ ;  /* 0x8000000a090a7290 */ /* 0x000fe2000fffe03f */
[----:B------:R-:W-:-:S02]  /*1820*/  CS2R R28, SRZ ;  /* 0x00000000001c7805 */ /* 0x000fc4000001ff00 */
[----:B------:R-:W-:Y:S01]  /*1830*/  CS2R R30, SRZ ;  /* 0x00000000001e7805 */ /* 0x000fe2000001ff00 */
[----:B------:R1:W-:Y:S01]  /*1840*/  STL [R1+0x18], RZ ;  /* 0x000018ff01007387 */ /* 0x0003e20000100800 */
[----:B------:R-:W-:Y:S01]  /*1850*/  ULEA UR10, UR10, UR14, 0xd ;  /* 0x0000000e0a0a7291 */ /* 0x000fe2000f8e683f */
[----:B------:R-:W-:Y:S02]  /*1860*/  CS2R R32, SRZ ;  /* 0x0000000000207805 */ /* 0x000fe4000001ff00 */
[----:B------:R-:W-:Y:S01]  /*1870*/  CS2R R34, SRZ ;  /* 0x0000000000227805 */ /* 0x000fe2000001ff00 */
[----:B------:R1:W-:Y:S01]  /*1880*/  STL [R1+0x14], RZ ;  /* 0x000014ff01007387 */ /* 0x0003e20000100800 */
[----:B------:R-:W-:Y:S01]  /*1890*/  UIADD3 UR10, UR10, 0x100, URZ ;  /* 0x000001000a0a7890 */ /* 0x000fe2000fffe03f */
[----:B------:R-:W-:Y:S02]  /*18a0*/  CS2R R36, SRZ ;  /* 0x0000000000247805 */ /* 0x000fe4000001ff00 */
[----:B------:R-:W-:Y:S01]  /*18b0*/  CS2R R38, SRZ ;  /* 0x0000000000267805 */ /* 0x000fe2000001ff00 */
[----:B------:R1:W-:Y:S01]  /*18c0*/  STL [R1+0x10], RZ ;  /* 0x000010ff01007387 */ /* 0x0003e20000100800 */
[----:B------:R-:W-:Y:S01]  /*18d0*/  USHF.R.U32.HI UR10, URZ, 0x4, UR10 ;  /* 0x000000043f0a7899 */ /* 0x000fe2000801160a */
[----:B------:R-:W-:-:S02]  /*18e0*/  CS2R R40, SRZ ;  /* 0x0000000000287805 */ /* 0x000fc4000001ff00 */
[----:B------:R-:W-:Y:S01]  /*18f0*/  CS2R R42, SRZ ;  /* 0x00000000002a7805 */ /* 0x000fe2000001ff00 */
[----:B------:R1:W-:Y:S01]  /*1900*/  STL [R1+0xc], RZ ;  /* 0x00000cff01007387 */ /* 0x0003e20000100800 */
[----:B------:R-:W-:Y:S01]  /*1910*/  ULOP3.LUT UR15, UR10, 0x3fff, URZ, 0xc0, !UPT ;  /* 0x00003fff0a0f7892 */ /* 0x000fe2000f8ec03f */
        /* <DEDUP_REMOVED lines=10> */
[----:B------:R1:W-:Y:S01]  /*19c0*/  STL [R1], RZ ;  /* 0x000000ff01007387 */ /* 0x0003e20000100800 */
[----:B------:R-:W-:Y:S02]  /*19d0*/  CS2R R60, SRZ ;  /* 0x00000000003c7805 */ /* 0x000fe4000001ff00 */
[----:B------:R-:W-:Y:S02]  /*19e0*/  CS2R R62, SRZ ;  /* 0x00000000003e7805 */ /* 0x000fe4000001ff00 */
[----:B------:R-:W-:Y:S02]  /*19f0*/  CS2R R64, SRZ ;  /* 0x0000000000407805 */ /* 0x000fe4000001ff00 */
[----:B------:R-:W-:-:S02]  /*1a00*/  CS2R R66, SRZ ;  /* 0x0000000000427805 */ /* 0x000fc4000001ff00 */
[----:B------:R-:W-:Y:S02]  /*1a10*/  CS2R R68, SRZ ;  /* 0x0000000000447805 */ /* 0x000fe4000001ff00 */
[----:B------:R-:W-:Y:S02]  /*1a20*/  CS2R R70, SRZ ;  /* 0x0000000000467805 */ /* 0x000fe4000001ff00 */
        /* <DEDUP_REMOVED lines=39> */
[----:B------:R-:W-:Y:S01]  /*1ca0*/  CS2R R150, SRZ ;  /* 0x0000000000967805 */ /* 0x000fe2000001ff00 */
[----:B-1----:R-:W-:Y:S06]  /*1cb0*/  @!P1 BRA `(.L_x_17) ;  /* 0x0000001000949947 */ /* 0x002fec0003800000 */
[----:B------:R-:W-:-:S06]  /*1cc0*/  UISETP.NE.AND UP0, UPT, UR23, 0x3, UPT ;  /* 0x000000031700788c */ /* 0x000fcc000bf05270 */
[----:B------:R-:W-:-:S13]  /*1cd0*/  PLOP3.LUT P2, PT, PT, PT, UP0, 0x80, 0x0 ;  /* 0x000000000000781c */ /* 0x000fda0003f4f008 */
[----:B------:R-:W-:Y:S05]  /*1ce0*/  @!P2 BRA `(.L_x_18) ;  /* 0x000000000004a947 */ /* 0x000fea0003800000 */
[----:B------:R-:W-:Y:S01]  /*1cf0*/  BPT.TRAP 0x1 ;  /* 0x000000040000795c */ /* 0x000fe20000300000 */
.L_x_18:
[----:B------:R-:W-:Y:S01]  /*1d00*/  ULEA UR6, UR5, UR14, 0x3 ;  /* 0x0000000e05067291 */ /* 0x000fe2000f8e183f */
[----:B------:R-:W-:-:S05]  /*1d10*/  IMAD.U32 R0, RZ, RZ, UR4 ;  /* 0x00000004ff007e24 */ /* 0x000fca000f8e00ff */
[----:B------:R-:W-:-:S04]  /*1d20*/  SHF.L.U32 R0, R0, 0x1f, RZ ;  /* 0x0000001f00007819 */ /* 0x000fc800000006ff */
[----:B------:R0:W1:Y:S01]  /*1d30*/  SYNCS.PHASECHK.TRANS64.TRYWAIT P1, [UR6], R0 ;  /* 0x00000000ff0075a7 */ /* 0x0000620008020146 */
[----:B------:R-:W-:Y:S05]  /*1d40*/  @!P2 BRA `(.L_x_19) ;  /* 0x000000000004a947 */ /* 0x000fea0003800000 */
[----:B------:R-:W-:Y:S01]  /*1d50*/  BPT.TRAP 0x1 ;  /* 0x000000040000795c */ /* 0x000fe20000300000 */
.L_x_19:
[----:B-1----:R-:W-:Y:S05]  /*1d60*/  @P1 BRA `(.L_x_20) ;  /* 0x0000000000081947 */ /* 0x002fea0003800000 */
[----:B------:R-:W1:Y:S02]  /*1d70*/  SYNCS.PHASECHK.TRANS64.TRYWAIT P1, [UR6], R0 ;  /* 0x00000000ff0075a7 */ /* 0x000e640008020146 */
[----:B-1----:R-:W-:Y:S05]  /*1d80*/  @!P1 BRA `(.L_x_21) ;  /* 0x000000e4004c9947 */ /* 0x002fea0003800000 */
.L_x_20:
[----:B------:R-:W-:Y:S01]  /*1d90*/  UIADD3 UR6, UR14, 0x10100, URZ ;  /* 0x000101000e067890 */ /* 0x000fe2000fffe03f */
[----:B------:R-:W-:Y:S01]  /*1da0*/  WARPGROUP.ARRIVE ;  /* 0x00000000000079c5 */ /* 0x000fe20000000000 */
[----:B------:R-:W-:Y:S01]  /*1db0*/  ULOP3.LUT UR8, UR15, 0x10000, URZ, 0xfc, !UPT ;  /* 0x000100000f087892 */ /* 0x000fe2000f8efc3f */
[----:B------:R2:W-:Y:S01]  /*1dc0*/  STL [R1+0x6c], RZ ;  /* 0x00006cff01007387 */ /* 0x0005e20000100800 */
[----:B------:R-:W-:Y:S01]  /*1dd0*/  USHF.R.U32.HI UR6, URZ, 0x4, UR6 ;  /* 0x000000043f067899 */ /* 0x000fe20008011606 */
[----:B01----:R-:W-:Y:S01]  /*1de0*/  IMAD.MOV.U32 R0, RZ, RZ, RZ ;  /* 0x000000ffff007224 */ /* 0x003fe200078e00ff */
[----:B------:R-:W-:Y:S01]  /*1df0*/  UMOV UR9, 0x40000040 ;  /* 0x4000004000097882 */ /* 0x000fe20000000000 */
[----:B------:R-:W-:Y:S01]  /*1e00*/  UMOV UR11, 0x40000040 ;  /* 0x40000040000b7882 */ /* 0x000fe20000000000 */
[----:B------:R-:W-:Y:S01]  /*1e10*/  ULOP3.LUT UR6, UR6, 0x3fff, URZ, 0xc0, !UPT ;  /* 0x00003fff06067892 */ /* 0x000fe2000f8ec03f */
[----:B------:R2:W-:Y:S01]  /*1e20*/  STL [R1+0x68], RZ ;  /* 0x000068ff01007387 */ /* 0x0005e20000100800 */
[----:B------:R-:W-:-:S02]  /*1e30*/  CS2R R2, SRZ ;  /* 0x0000000000027805 */ /* 0x000fc4000001ff00 */
[----:B------:R-:W-:Y:S01]  /*1e40*/  CS2R R4, SRZ ;  /* 0x0000000000047805 */ /* 0x000fe2000001ff00 */
[----:B------:R-:W-:Y:S01]  /*1e50*/  ULOP3.LUT UR7, UR6, 0x10000, URZ, 0xfc, !UPT ;  /* 0x0001000006077892 */ /* 0x000fe2000f8efc3f */
[----:B------:R2:W-:Y:S01]  /*1e60*/  STL [R1+0x64], RZ ;  /* 0x000064ff01007387 */ /* 0x0005e20000100800 */
[----:B------:R-:W-:Y:S01]  /*1e70*/  ULEA UR6, UR5, UR8, 0xa ;  /* 0x0000000805067291 */ /* 0x000fe2000f8e503f */
[----:B------:R-:W-:Y:S01]  /*1e80*/  CS2R R6, SRZ ;  /* 0x0000000000067805 */ /* 0x000fe2000001ff00 */
[----:B------:R-:W-:Y:S01]  /*1e90*/  ULEA UR7, UR5, UR7, 0xb ;  /* 0x0000000705077291 */ /* 0x000fe2000f8e583f */
[----:B------:R2:W-:Y:S01]  /*1ea0*/  STL [R1+0x60], RZ ;  /* 0x000060ff01007387 */ /* 0x0005e20000100800 */
[----:B------:R-:W-:Y:S02]  /*1eb0*/  CS2R R8, SRZ ;  /* 0x0000000000087805 */ /* 0x000fe4000001ff00 */
[----:B------:R-:W-:Y:S02]  /*1ec0*/  CS2R R10, SRZ ;  /* 0x00000000000a7805 */ /* 0x000fe4000001ff00 */
[----:B------:R-:W-:Y:S01]  /*1ed0*/  CS2R R12, SRZ ;  /* 0x00000000000c7805 */ /* 0x000fe2000001ff00 */
[----:B------:R-:W-:Y:S01]  /*1ee0*/  UMOV UR8, UR6 ;  /* 0x0000000600087c82 */ /* 0x000fe20008000000 */
[----:B------:R2:W-:Y:S01]  /*1ef0*/  STL [R1+0x5c], RZ ;  /* 0x00005cff01007387 */ /* 0x0005e20000100800 */
[----:B------:R-:W-:Y:S01]  /*1f00*/  UMOV UR10, UR7 ;  /* 0x00000007000a7c82 */ /* 0x000fe20008000000 */
[----:B------:R-:W-:Y:S01]  /*1f10*/  CS2R R14, SRZ ;  /* 0x00000000000e7805 */ /* 0x000fe2000001ff00 */
[----:B------:R-:W-:Y:S01]  /*1f20*/  QGMMA.64x256x32.F32.E5M2.E5M2 R24, gdesc[UR8], RZ, !UPT ;  /* 0x03e00000081879f3 */ /* 0x000fe2000c7038ff */
[----:B------:R-:W-:Y:S01]  /*1f30*/  UIADD3 UR8, UR6, 0x2, URZ ;  /* 0x0000000206087890 */ /* 0x000fe2000fffe03f */
[----:B------:R2:W-:Y:S01]  /*1f40*/  STL [R1+0x58], RZ ;  /* 0x000058ff01007387 */ /* 0x0005e20000100800 */
[----:B------:R-:W-:Y:S01]  /*1f50*/  UIADD3 UR10, UR7, 0x2, URZ ;  /* 0x00000002070a7890 */ /* 0x000fe2000fffe03f */
[----:B------:R-:W-:Y:S01]  /*1f60*/  CS2R R16, SRZ ;  /* 0x0000000000107805 */ /* 0x000fe2000001ff00 */
[----:B------:R-:W-:Y:S01]  /*1f70*/  UMOV UR9, 0x40000040 ;  /* 0x4000004000097882 */ /* 0x000fe20000000000 */
[----:B------:R-:W-:Y:S01]  /*1f80*/  UMOV UR11, 0x40000040 ;  /* 0x40000040000b7882 */ /* 0x000fe20000000000 */
        /* <DEDUP_REMOVED lines=54> */
[----:B------:R-:W-:Y:S01]  /*22f0*/  CS2R R226, SRZ ;  /* 0x0000000000e27805 */ /* 0x000fe2000001ff00 */
[----:B------:R-:W-:Y:S01]  /*2300*/  IMAD.MOV.U32 R228, RZ, RZ, RZ ;  /* 0x000000ffffe47224 */ /* 0x000fe200078e00ff */
[----:B------:R2:W-:Y:S04]  /*2310*/  STL [R1+0x1c], RZ ;  /* 0x00001cff01007387 */ /* 0x0005e80000100800 */
[----:B------:R2:W-:Y:S04]  /*2320*/  STL [R1+0x18], RZ ;  /* 0x000018ff01007387 */ /* 0x0005e80000100800 */
[----:B------:R2:W-:Y:S04]  /*2330*/  STL [R1+0x14], RZ ;  /* 0x000014ff01007387 */ /* 0x0005e80000100800 */
[----:B------:R2:W-:Y:S04]  /*2340*/  STL [R1+0x10], RZ ;  /* 0x000010ff01007387 */ /* 0x0005e80000100800 */
[----:B------:R2:W-:Y:S04]  /*2350*/  STL [R1+0xc], RZ ;  /* 0x00000cff01007387 */ /* 0x0005e80000100800 */
[----:B------:R2:W-:Y:S04]  /*2360*/  STL [R1+0x8], RZ ;  /* 0x000008ff01007387 */ /* 0x0005e80000100800 */
[----:B------:R2:W-:Y:S04]  /*2370*/  STL [R1+0x4], RZ ;  /* 0x000004ff01007387 */ /* 0x0005e80000100800 */
[----:B------:R2:W-:Y:S01]  /*2380*/  STL [R1], RZ ;  /* 0x000000ff01007387 */ /* 0x0005e20000100800 */
[----:B------:R-:W-:Y:S01]  /*2390*/  QGMMA.64x256x32.F32.E5M2.E5M2 R24, gdesc[UR8], R24 ;  /* 0x03e00000081879f3 */ /* 0x000fe20008703818 */
[----:B------:R-:W-:-:S02]  /*23a0*/  UIADD3 UR8, UR6, 0x4, URZ ;  /* 0x0000000406087890 */ /* 0x000fc4000fffe03f */
[----:B------:R-:W-:Y:S01]  /*23b0*/  UIADD3 UR10, UR7, 0x4, URZ ;  /* 0x00000004070a7890 */ /* 0x000fe2000fffe03f */
[----:B------:R-:W-:Y:S01]  /*23c0*/  UMOV UR9, 0x40000040 ;  /* 0x4000004000097882 */ /* 0x000fe20000000000 */
[----:B------:R-:W-:-:S15]  /*23d0*/  UMOV UR11, 0x40000040 ;  /* 0x40000040000b7882 */ /* 0x000fde0000000000 */
[----:B------:R-:W-:-:S08]  /*23e0*/  NOP ;  /* 0x0000000000007918 */ /* 0x000fd00000000000 */
[----:B------:R-:W-:Y:S01]  /*23f0*/  QGMMA.64x256x32.F32.E5M2.E5M2 R24, gdesc[UR8], R24 ;  /* 0x03e00000081879f3 */ /* 0x000fe20008703818 */
[----:B------:R-:W-:Y:S02]  /*2400*/  UIADD3 UR10, UR7, 0x6, URZ ;  /* 0x00000006070a7890 */ /* 0x000fe4000fffe03f */
[----:B------:R-:W-:Y:S01]  /*2410*/  UIADD3 UR8, UR6, 0x6, URZ ;  /* 0x0000000606087890 */ /* 0x000fe2000fffe03f */
[----:B------:R-:W-:Y:S01]  /*2420*/  ULDC UR7, c[0x0][0x50c] ;  /* 0x0001430000077ab9 */ /* 0x000fe20000000800 */
[----:B------:R-:W-:Y:S01]  /*2430*/  UMOV UR9, 0x40000040 ;  /* 0x4000004000097882 */ /* 0x000fe20000000000 */
[----:B------:R-:W-:Y:S01]  /*2440*/  UISETP.NE.AND UP0, UPT, UR7, 0x4, UPT ;  /* 0x000000040700788c */ /* 0x000fe2000bf05270 */
[----:B------:R-:W-:Y:S01]  /*2450*/  UMOV UR11, 0x40000040 ;  /* 0x40000040000b7882 */ /* 0x000fe20000000000 */
[----:B------:R-:W-:Y:S02]  /*2460*/  UMOV UR6, 0x4 ;  /* 0x0000000400067882 */ /* 0x000fe40000000000 */
[----:B------:R-:W-:-:S06]  /*2470*/  USEL UR7, URZ, 0x1, UP0 ;  /* 0x000000013f077887 */ /* 0x000fcc0008000000 */
[----:B------:R-:W-:-:S12]  /*2480*/  ISETP.NE.AND P1, PT, RZ, UR7, PT ;  /* 0x00000007ff007c0c */ /* 0x000fd8000bf25270 */
[----:B------:R-:W-:Y:S01]  /*2490*/  QGMMA.64x256x32.F32.E5M2.E5M2 R24, gdesc[UR8], R24, gsb0 ;  /* 0x03e00000081879f3 */ /* 0x000fe20008003818 */
[----:B--2---:R-:W-:Y:S05]  /*24a0*/  @!P1 BRA `(.L_x_22) ;  /* 0x0000000800809947 */ /* 0x004fea0003800000 */
[----:B------:R-:W-:Y:S02]  /*24b0*/  WARPGROUP.DEPBAR.LE gsb0, 0x0 ;  /* 0x00008000000079c5 */ /* 0x000fe40000010000 */
[----:B------:R-:W-:-:S01]  /*24c0*/  FADD R227, RZ, R25 ;  /* 0x00000019ffe37221 */ /* 0x000fc20000000000 */
[----:B------:R-:W-:Y:S01]  /*24d0*/  FADD R228, RZ, R24 ;  /* 0x00000018ffe47221 */ /* 0x000fe20000000000 */
[----:B------:R-:W-:-:S01]  /*24e0*/  FADD R226, RZ, R26 ;  /* 0x0000001affe27221 */ /* 0x000fc20000000000 */
[----:B------:R-:W-:Y:S01]  /*24f0*/  FADD R225, RZ, R27 ;  /* 0x0000001bffe17221 */ /* 0x000fe20000000000 */
[----:B------:R-:W-:-:S01]  /*2500*/  FADD R224, RZ, R28 ;  /* 0x0000001cffe07221 */ /* 0x000fc20000000000 */
[----:B------:R0:W-:Y:S01]  /*2510*/  STL [R1+0x84], R227 ;  /* 0x000084e301007387 */ /* 0x0001e20000100800 */
[----:B------:R-:W-:-:S01]  /*2520*/  FADD R223, RZ, R29 ;  /* 0x0000001dffdf7221 */ /* 0x000fc20000000000 */
[----:B------:R-:W-:Y:S01]  /*2530*/  FADD R222, RZ, R30 ;  /* 0x0000001effde7221 */ /* 0x000fe20000000000 */
[----:B------:R-:W-:-:S01]  /*2540*/  FADD R221, RZ, R31 ;  /* 0x0000001fffdd7221 */ /* 0x000fc20000000000 */
[----:B------:R-:W-:Y:S01]  /*2550*/  FADD R220, RZ, R32 ;  /* 0x00000020ffdc7221 */ /* 0x000fe20000000000 */
[----:B------:R-:W-:-:S01]  /*2560*/  FADD R219, RZ, R33 ;  /* 0x00000021ffdb7221 */ /* 0x000fc20000000000 */
[----:B------:R-:W-:Y:S01]  /*2570*/  FADD R218, RZ, R34 ;  /* 0x00000022ffda7221 */ /* 0x000fe20000000000 */
[----:B------:R-:W-:-:S01]  /*2580*/  FADD R217, RZ, R35 ;  /* 0x00000023ffd97221 */ /* 0x000fc20000000000 */
[----:B------:R-:W-:Y:S01]  /*2590*/  FADD R216, RZ, R36 ;  /* 0x00000024ffd87221 */ /* 0x000fe20000000000 */
[----:B------:R-:W-:-:S01]  /*25a0*/  FADD R215, RZ, R37 ;  /* 0x00000025ffd77221 */ /* 0x000fc20000000000 */
[----:B0-----:R-:W-:Y:S01]  /*25b0*/  FADD R227, RZ, R124 ;  /* 0x0000007cffe37221 */ /* 0x001fe20000000000 */
[----:B------:R-:W-:-:S01]  /*25c0*/  FADD R214, RZ, R38 ;  /* 0x00000026ffd67221 */ /* 0x000fc20000000000 */
[----:B------:R-:W-:Y:S01]  /*25d0*/  FADD R213, RZ, R39 ;  /* 0x00000027ffd57221 */ /* 0x000fe20000000000 */
[----:B------:R-:W-:-:S01]  /*25e0*/  FADD R212, RZ, R40 ;  /* 0x00000028ffd47221 */ /* 0x000fc20000000000 */
[----:B------:R-:W-:Y:S01]  /*25f0*/  FADD R211, RZ, R41 ;  /* 0x00000029ffd37221 */ /* 0x000fe20000000000 */
[----:B------:R0:W-:Y:S01]  /*2600*/  STL [R1], R227 ;  /* 0x000000e301007387 */ /* 0x0001e20000100800 */
        /* <DEDUP_REMOVED lines=94> */
[----:B0-----:R-:W-:-:S05]  /*2bf0*/  FADD R227, RZ, R131 ;  /* 0x00000083ffe37221 */ /* 0x001fca0000000000 */
[----:B------:R0:W-:Y:S02]  /*2c00*/  STL [R1+0x1c], R227 ;  /* 0x00001ce301007387 */ /* 0x0001e40000100800 */
        /* <DEDUP_REMOVED lines=39> */
[----:B------:R0:W-:Y:S04]  /*2e80*/  STL [R1+0x6c], R227 ;  /* 0x00006ce301007387 */ /* 0x0001e80000100800 */
[----:B0-----:R0:W5:Y:S01]  /*2e90*/  LDL.LU R227, [R1+0x84] ;  /* 0x0000840001e37983 */ /* 0x0011620000300800 */
[----:B------:R-:W-:-:S05]  /*2ea0*/  UMOV UR6, URZ ;  /* 0x0000003f00067c82 */ /* 0x000fca0008000000 */
.L_x_22:
[----:B------:R-:W-:Y:S01]  /*2eb0*/  UIADD3 UR16, UR5, 0x1, URZ ;  /* 0x0000000105107890 */ /* 0x000fe2000fffe03f */
[----:B------:R-:W-:-:S03]  /*2ec0*/  UMOV UR8, 0x1 ;  /* 0x0000000100087882 */ /* 0x000fc60000000000 */
[----:B------:R-:W-:-:S04]  /*2ed0*/  UISETP.NE.AND UP0, UPT, UR16, 0x4, UPT ;  /* 0x000000041000788c */ /* 0x000fc8000bf05270 */
[----:B------:R-:W-:Y:S02]  /*2ee0*/  USEL UR17, URZ, 0x1, UP0 ;  /* 0x000000013f117887 */ /* 0x000fe40008000000 */
[----:B------:R-:W-:Y:S02]  /*2ef0*/  USEL UR16, UR16, URZ, UP0 ;  /* 0x0000003f10107287 */ /* 0x000fe40008000000 */
[----:B------:R-:W-:-:S12]  /*2f00*/  ULOP3.LUT UR17, UR4, UR17, URZ, 0x3c, !UPT ;  /* 0x0000001104117292 */ /* 0x000fd8000f8e3c3f */
.L_x_17:
[----:B------:R-:W-:-:S04]  /*2f10*/  UISETP.LT.AND UP0, UPT, UR12, 0x1, UPT ;  /* 0x000000010c00788c */ /* 0x000fc8000bf01270 */
[----:B------:R-:W-:-:S04]  /*2f20*/  USEL UR9, UR12, 0x1, UP0 ;  /* 0x000000010c097887 */ /* 0x000fc80008000000 */
[----:B------:R-:W-:-:S04]  /*2f30*/  UIADD3 UR9, UR12, -UR9, URZ ;  /* 0x800000090c097290 */ /* 0x000fc8000fffe03f */
[----:B------:R-:W-:-:S06]  /*2f40*/  UISETP.GE.AND UP0, UPT, UR9, 0x1, UPT ;  /* 0x000000010900788c */ /* 0x000fcc000bf06270 */
[----:B------:R-:W-:-:S13]  /*2f50*/  PLOP3.LUT P1, PT, PT, PT, UP0, 0x80, 0x0 ;  /* 0x000000000000781c */ /* 0x000fda0003f2f008 */
[----:B------:R-:W-:Y:S05]  /*2f60*/  @!P1 BRA `(.L_x_23) ;  /* 0x0000001000cc9947 */ /* 0x000fea0003800000 */
[----:B------:R-:W-:Y:S01]  /*2f70*/  UMOV UR24, UR9 ;  /* 0x0000000900187c82 */ /* 0x000fe20008000000 */
[----:B------:R-:W-:Y:S01]  /*2f80*/  UMOV UR25, UR5 ;  /* 0x0000000500197c82 */ /* 0x000fe20008000000 */
[----:B------:R-:W-:-:S05]  /*2f90*/  ULDC UR27, c[0x0][0x50c] ;  /* 0x00014300001b7ab9 */ /* 0x000fca0000000800 */
.L_x_31:
[----:B------:R-:W-:-:S06]  /*2fa0*/  UISETP.NE.AND UP0, UPT, UR23, 0x3, UPT ;  /* 0x000000031700788c */ /* 0x000fcc000bf05270 */
[----:B------:R-:W-:-:S13]  /*2fb0*/  PLOP3.LUT P2, PT, PT, PT, UP0, 0x80, 0x0 ;  /* 0x000000000000781c */ /* 0x000fda0003f4f008 */
[----:B-1---5:R-:W-:Y:S05]  /*2fc0*/  @!P2 BRA `(.L_x_24) ;  /* 0x000000000004a947 */ /* 0x022fea0003800000 */
[----:B------:R-:W-:Y:S01]  /*2fd0*/  BPT.TRAP 0x1 ;  /* 0x000000040000795c */ /* 0x000fe20000300000 */
.L_x_24:
[----:B------:R-:W1:Y:S01]  /*2fe0*/  S2UR UR9, SR_CgaCtaId ;  /* 0x00000000000979c3 */ /* 0x000e620000008800 */
[----:B------:R-:W-:Y:S01]  /*2ff0*/  UMOV UR14, 0x400 ;  /* 0x00000400000e7882 */ /* 0x000fe20000000000 */
[----:B------:R-:W-:-:S05]  /*3000*/  IMAD.U32 R229, RZ, RZ, UR17 ;  /* 0x00000011ffe57e24 */ /* 0x000fca000f8e00ff */
[----:B------:R-:W-:Y:S01]  /*3010*/  SHF.L.U32 R229, R229, 0x1f, RZ ;  /* 0x0000001fe5e57819 */ /* 0x000fe200000006ff */
[----:B-1----:R-:W-:-:S04]  /*3020*/  ULEA UR14, UR9, UR14, 0x18 ;  /* 0x0000000e090e7291 */ /* 0x002fc8000f8ec03f */
[----:B------:R-:W-:-:S09]  /*3030*/  ULEA UR9, UR16, UR14, 0x3 ;  /* 0x0000000e10097291 */ /* 0x000fd2000f8e183f */
[----:B------:R1:W2:Y:S01]  /*3040*/  SYNCS.PHASECHK.TRANS64.TRYWAIT P1, [UR9], R229 ;  /* 0x000000e5ff0075a7 */ /* 0x0002a20008020149 */
[----:B------:R-:W-:Y:S05]  /*3050*/  @!P2 BRA `(.L_x_25) ;  /* 0x000000000004a947 */ /* 0x000fea0003800000 */
[----:B------:R-:W-:Y:S01]  /*3060*/  BPT.TRAP 0x1 ;  /* 0x000000040000795c */ /* 0x000fe20000300000 */
.L_x_25:
[----:B--2---:R-:W-:Y:S05]  /*3070*/  @P1 BRA `(.L_x_26) ;  /* 0x0000000000081947 */ /* 0x004fea0003800000 */
[----:B------:R-:W2:Y:S02]  /*3080*/  SYNCS.PHASECHK.TRANS64.TRYWAIT P1, [UR9], R229 ;  /* 0x000000e5ff0075a7 */ /* 0x000ea40008020149 */
[----:B--2---:R-:W-:Y:S05]  /*3090*/  @!P1 BRA `(.L_x_27) ;  /* 0x000000d000a09947 */ /* 0x004fea0003800000 */
.L_x_26:
[----:B------:R-:W-:Y:S01]  /*30a0*/  UIADD3 UR9, UR14, 0x10100, URZ ;  /* 0x000101000e097890 */ /* 0x000fe2000fffe03f */
[----:B------:R-:W-:Y:S01]  /*30b0*/  WARPGROUP.ARRIVE ;  /* 0x00000000000079c5 */ /* 0x000fe20000000000 */
[----:B------:R-:W-:Y:S02]  /*30c0*/  UISETP.NE.AND UP0, UPT, UR7, URZ, UPT ;  /* 0x0000003f0700728c */ /* 0x000fe4000bf05270 */
[----:B------:R-:W-:Y:S02]  /*30d0*/  USHF.R.U32.HI UR9, URZ, 0x4, UR9 ;  /* 0x000000043f097899 */ /* 0x000fe40008011609 */
[----:B------:R-:W-:Y:S02]  /*30e0*/  USEL UR8, UR8, URZ, !UP0 ;  /* 0x0000003f08087287 */ /* 0x000fe4000c000000 */
[----:B------:R-:W-:Y:S02]  /*30f0*/  ULOP3.LUT UR9, UR9, 0x3fff, URZ, 0xc0, !UPT ;  /* 0x00003fff09097892 */ /* 0x000fe4000f8ec03f */
[----:B------:R-:W-:-:S02]  /*3100*/  ULOP3.LUT UR7, UR15, 0x10000, URZ, 0xfc, !UPT ;  /* 0x000100000f077892 */ /* 0x000fc4000f8efc3f */
[----:B------:R-:W-:Y:S02]  /*3110*/  ULOP3.LUT UR9, UR9, 0x10000, URZ, 0xfc, !UPT ;  /* 0x0001000009097892 */ /* 0x000fe4000f8efc3f */
[----:B------:R-:W-:Y:S02]  /*3120*/  UISETP.NE.U32.AND UP0, UPT, UR8, URZ, UPT ;  /* 0x0000003f0800728c */ /* 0x000fe4000bf05070 */
[----:B------:R-:W-:Y:S02]  /*3130*/  ULEA UR7, UR16, UR7, 0xa ;  /* 0x0000000710077291 */ /* 0x000fe4000f8e503f */
[----:B------:R-:W-:Y:S01]  /*3140*/  ULEA UR26, UR16, UR9, 0xb ;  /* 0x00000009101a7291 */ /* 0x000fe2000f8e583f */
[----:B------:R-:W-:Y:S02]  /*3150*/  UMOV UR11, 0x40000040 ;  /* 0x40000040000b7882 */ /* 0x000fe40000000000 */
[----:B------:R-:W-:Y:S01]  /*3160*/  UMOV UR9, 0x40000040 ;  /* 0x4000004000097882 */ /* 0x000fe20000000000 */
[----:B------:R-:W-:Y:S01]  /*3170*/  UIADD3 UR6, UR6, 0x4, URZ ;  /* 0x0000000406067890 */ /* 0x000fe2000fffe03f */
[----:B------:R-:W-:-:S02]  /*3180*/  UMOV UR8, UR7 ;  /* 0x0000000700087c82 */ /* 0x000fc40008000000 */
[----:B------:R-:W-:Y:S02]  /*3190*/  UMOV UR10, UR26 ;  /* 0x0000001a000a7c82 */ /* 0x000fe40008000000 */
[----:B------:R-:W-:Y:S01]  /*31a0*/  QGMMA.64x256x32.F32.E5M2.E5M2 R24, gdesc[UR8], R24, UP0 ;  /* 0x03e00000081879f3 */ /* 0x000fe2000bf03818 */
[----:B------:R-:W-:Y:S02]  /*31b0*/  UIADD3 UR8, UR7, 0x2, URZ ;  /* 0x0000000207087890 */ /* 0x000fe4000fffe03f */
[----:B------:R-:W-:Y:S01]  /*31c0*/  UIADD3 UR10, UR26, 0x2, URZ ;  /* 0x000000021a0a7890 */ /* 0x000fe2000fffe03f */
[----:B------:R-:W-:Y:S01]  /*31d0*/  UMOV UR9, 0x40000040 ;  /* 0x4000004000097882 */ /* 0x000fe20000000000 */
[----:B------:R-:W-:Y:S01]  /*31e0*/  UMOV UR11, 0x40000040 ;  /* 0x40000040000b7882 */ /* 0x000fe20000000000 */
[----:B------:R-:W-:-:S15]  /*31f0*/  UISETP.NE.AND UP0, UPT, UR6, UR27, UPT ;  /* 0x0000001b0600728c */ /* 0x000fde000bf05270 */
[----:B------:R-:W-:-:S07]  /*3200*/  NOP ;  /* 0x0000000000007918 */ /* 0x000fce0000000000 */
[----:B------:R-:W-:Y:S01]  /*3210*/  QGMMA.64x256x32.F32.E5M2.E5M2 R24, gdesc[UR8], R24 ;  /* 0x03e00000081879f3 */ /* 0x000fe20008703818 */
[----:B------:R-:W-:Y:S02]  /*3220*/  UIADD3 UR8, UR7, 0x4, URZ ;  /* 0x0000000407087890 */ /* 0x000fe4000fffe03f */
[----:B------:R-:W-:Y:S01]  /*3230*/  UIADD3 UR10, UR26, 0x4, URZ ;  /* 0x000000041a0a7890 */ /* 0x000fe2000fffe03f */
[----:B------:R-:W-:Y:S01]  /*3240*/  UMOV UR9, 0x40000040 ;  /* 0x4000004000097882 */ /* 0x000fe20000000000 */
[----:B------:R-:W-:-:S15]  /*3250*/  UMOV UR11, 0x40000040 ;  /* 0x40000040000b7882 */ /* 0x000fde0000000000 */
[----:B------:R-:W-:-:S08]  /*3260*/  NOP ;  /* 0x0000000000007918 */ /* 0x000fd00000000000 */
[----:B------:R-:W-:Y:S01]  /*3270*/  QGMMA.64x256x32.F32.E5M2.E5M2 R24, gdesc[UR8], R24 ;  /* 0x03e00000081879f3 */ /* 0x000fe20008703818 */
[----:B------:R-:W-:Y:S02]  /*3280*/  UIADD3 UR8, UR7, 0x6, URZ ;  /* 0x0000000607087890 */ /* 0x000fe4000fffe03f */
[----:B------:R-:W-:Y:S01]  /*3290*/  UIADD3 UR10, UR26, 0x6, URZ ;  /* 0x000000061a0a7890 */ /* 0x000fe2000fffe03f */
[----:B------:R-:W-:Y:S01]  /*32a0*/  UMOV UR9, 0x40000040 ;  /* 0x4000004000097882 */ /* 0x000fe20000000000 */
[----:B------:R-:W-:Y:S01]  /*32b0*/  UMOV UR11, 0x40000040 ;  /* 0x40000040000b7882 */ /* 0x000fe20000000000 */
[----:B------:R-:W-:-:S06]  /*32c0*/  USEL UR7, URZ, 0x1, UP0 ;  /* 0x000000013f077887 */ /* 0x000fcc0008000000 */
[----:B------:R-:W-:-:S15]  /*32d0*/  ISETP.NE.AND P1, PT, RZ, UR7, PT ;  /* 0x00000007ff007c0c */ /* 0x000fde000bf25270 */
[----:B------:R-:W-:-:S01]  /*32e0*/  NOP ;  /* 0x0000000000007918 */ /* 0x000fc20000000000 */
[----:B------:R-:W-:Y:S03]  /*32f0*/  QGMMA.64x256x32.F32.E5M2.E5M2 R24, gdesc[UR8], R24, gsb0 ;  /* 0x03e00000081879f3 */ /* 0x000fe60008003818 */
[----:B------:R-:W-:Y:S02]  /*3300*/  WARPGROUP.DEPBAR.LE gsb0, 0x1 ;  /* 0x00008000000079c5 */ /* 0x000fe40000010100 */
[----:B------:R-:W-:Y:S05]  /*3310*/  @!P1 BRA `(.L_x_28) ;  /* 0x0000000c00709947 */ /* 0x000fea0003800000 */
[----:B------:R-:W-:Y:S02]  /*3320*/  WARPGROUP.DEPBAR.LE gsb0, 0x0 ;  /* 0x00008000000079c5 */ /* 0x000fe40000010000 */
[----:B-----5:R-:W-:-:S01]  /*3330*/  FADD R227, R25, R227 ;  /* 0x000000e319e37221 */ /* 0x020fc20000000000 */
[----:B------:R-:W-:Y:S01]  /*3340*/  FADD R226, R26, R226 ;  /* 0x000000e21ae27221 */ /* 0x000fe20000000000 */
[----:B------:R-:W-:-:S01]  /*3350*/  FADD R225, R27, R225 ;  /* 0x000000e11be17221 */ /* 0x000fc20000000000 */
[----:B------:R-:W-:Y:S01]  /*3360*/  FADD R224, R28, R224 ;  /* 0x000000e01ce07221 */ /* 0x000fe20000000000 */
[----:B------:R-:W-:-:S01]  /*3370*/  FADD R223, R29, R223 ;  /* 0x000000df1ddf7221 */ /* 0x000fc20000000000 */
[----:B------:R2:W-:Y:S01]  /*3380*/  STL [R1+0x84], R227 ;  /* 0x000084e301007387 */ /* 0x0005e20000100800 */
[----:B------:R-:W-:-:S01]  /*3390*/  FADD R222, R30, R222 ;  /* 0x000000de1ede7221 */ /* 0x000fc20000000000 */
[----:B------:R-:W-:Y:S01]  /*33a0*/  FADD R221, R31, R221 ;  /* 0x000000dd1fdd7221 */ /* 0x000fe20000000000 */
[----:B------:R-:W-:-:S01]  /*33b0*/  FADD R220, R32, R220 ;  /* 0x000000dc20dc7221 */ /* 0x000fc20000000000 */
[----:B------:R-:W-:Y:S01]  /*33c0*/  FADD R219, R33, R219 ;  /* 0x000000db21db7221 */ /* 0x000fe20000000000 */
[----:B------:R-:W-:-:S01]  /*33d0*/  FADD R218, R34, R218 ;  /* 0x000000da22da7221 */ /* 0x000fc20000000000 */
[----:B------:R-:W-:Y:S01]  /*33e0*/  FADD R217, R35, R217 ;  /* 0x000000d923d97221 */ /* 0x000fe20000000000 */
[----:B------:R-:W-:-:S01]  /*33f0*/  FADD R216, R36, R216 ;  /* 0x000000d824d87221 */ /* 0x000fc20000000000 */
[----:B------:R-:W-:Y:S01]  /*3400*/  FADD R215, R37, R215 ;  /* 0x000000d725d77221 */ /* 0x000fe20000000000 */
[----:B------:R-:W-:-:S01]  /*3410*/  FADD R214, R38, R214 ;  /* 0x000000d626d67221 */ /* 0x000fc20000000000 */
[----:B--2---:R-:W2:Y:S01]  /*3420*/  LDL.LU R227, [R1+0x28] ;  /* 0x0000280001e37983 */ /* 0x004ea20000300800 */
[----:B------:R-:W-:-:S01]  /*3430*/  FADD R213, R39, R213 ;  /* 0x000000d527d57221 */ /* 0x000fc20000000000 */
[----:B------:R-:W-:Y:S01]  /*3440*/  FADD R212, R40, R212 ;  /* 0x000000d428d47221 */ /* 0x000fe20000000000 */
[----:B------:R-:W-:-:S01]  /*3450*/  FADD R211, R41, R211 ;  /* 0x000000d329d37221 */ /* 0x000fc20000000000 */
[----:B------:R3:W-:Y:S01]  /*3460*/  STL [R1+0x88], R226 ;  /* 0x000088e201007387 */ /* 0x0007e20000100800 */
[----:B------:R-:W-:-:S03]  /*3470*/  FADD R228, R24, R228 ;  /* 0x000000e418e47221 */ /* 0x000fc60000000000 */
[----:B---3--:R-:W3:Y:S04]  /*3480*/  LDL.LU R226, [R1+0x24] ;  /* 0x0000240001e27983 */ /* 0x008ee80000300800 */
[----:B------:R4:W-:Y:S04]  /*3490*/  STL [R1+0x8c], R225 ;  /* 0x00008ce101007387 */ /* 0x0009e80000100800 */
[----:B----4-:R-:W4:Y:S04]  /*34a0*/  LDL.LU R225, [R1+0x20] ;  /* 0x0000200001e17983 */ /* 0x010f280000300800 */
[----:B------:R0:W-:Y:S04]  /*34b0*/  STL [R1+0x90], R224 ;  /* 0x000090e001007387 */ /* 0x0001e80000100800 */
[----:B0-----:R-:W4:Y:S04]  /*34c0*/  LDL.LU R224, [R1+0x1c] ;  /* 0x00001c0001e07983 */ /* 0x001f280000300800 */
        /* <DEDUP_REMOVED lines=13> */
[----:B0-----:R-:W4:Y:S04]  /*35a0*/  LDL.LU R217, [R1] ;  /* 0x0000000001d97983 */ /* 0x001f280000300800 */
[----:B------:R-:W-:Y:S04]  /*35b0*/  STL [R1+0xb0], R216 ;  /* 0x0000b0d801007387 */ /* 0x000fe80000100800 */
[----:B------:R-:W-:Y:S04]  /*35c0*/  STL [R1+0xb4], R215 ;  /* 0x0000b4d701007387 */ /* 0x000fe80000100800 */
[----:B------:R-:W-:Y:S04]  /*35d0*/  STL [R1+0xb8], R214 ;  /* 0x0000b8d601007387 */ /* 0x000fe80000100800 */
[----:B------:R-:W-:Y:S04]  /*35e0*/  STL [R1+0xbc], R213 ;  /* 0x0000bcd501007387 */ /* 0x000fe80000100800 */
[----:B------:R-:W-:Y:S04]  /*35f0*/  STL [R1+0xc0], R212 ;  /* 0x0000c0d401007387 */ /* 0x000fe80000100800 */
[----:B------:R0:W-:Y:S01]  /*3600*/  STL [R1+0xc4], R211 ;  /* 0x0000c4d301007387 */ /* 0x0001e20000100800 */
[----:B--2---:R-:W-:-:S01]  /*3610*/  FADD R227, R134, R227 ;  /* 0x000000e386e37221 */ /* 0x004fc20000000000 */
[----:B---3--:R-:W-:Y:S01]  /*3620*/  FADD R226, R133, R226 ;  /* 0x000000e285e27221 */ /* 0x008fe20000000000 */
[----:B----4-:R-:W-:-:S01]  /*3630*/  FADD R225, R132, R225 ;  /* 0x000000e184e17221 */ /* 0x010fc20000000000 */
[----:B------:R-:W-:Y:S01]  /*3640*/  FADD R224, R131, R224 ;  /* 0x000000e083e07221 */ /* 0x000fe20000000000 */
[----:B------:R-:W-:-:S01]  /*3650*/  FADD R223, R130, R223 ;  /* 0x000000df82df7221 */ /* 0x000fc20000000000 */
[----:B------:R-:W-:Y:S01]  /*3660*/  FADD R222, R129, R222 ;  /* 0x000000de81de7221 */ /* 0x000fe20000000000 */
[----:B------:R-:W-:-:S01]  /*3670*/  FADD R221, R128, R221 ;  /* 0x000000dd80dd7221 */ /* 0x000fc20000000000 */
[----:B------:R-:W-:Y:S01]  /*3680*/  FADD R220, R127, R220 ;  /* 0x000000dc7fdc7221 */ /* 0x000fe20000000000 */
[----:B------:R-:W-:-:S01]  /*3690*/  FADD R219, R126, R219 ;  /* 0x000000db7edb7221 */ /* 0x000fc20000000000 */
[----:B------:R-:W-:Y:S01]  /*36a0*/  FADD R218, R125, R218 ;  /* 0x000000da7dda7221 */ /* 0x000fe20000000000 */
[----:B------:R-:W-:-:S05]  /*36b0*/  FADD R217, R124, R217 ;  /* 0x000000d97cd97221 */ /* 0x000fca0000000000 */
[----:B------:R2:W-:Y:S04]  /*36c0*/  STL [R1], R217 ;  /* 0x000000d901007387 */ /* 0x0005e80000100800 */
[----:B------:R3:W-:Y:S04]  /*36d0*/  STL [R1+0x4], R218 ;  /* 0x000004da01007387 */ /* 0x0007e80000100800 */
[----:B------:R4:W-:Y:S04]  /*36e0*/  STL [R1+0x8], R219 ;  /* 0x000008db01007387 */ /* 0x0009e80000100800 */
[----:B------:R1:W-:Y:S04]  /*36f0*/  STL [R1+0xc], R220 ;  /* 0x00000cdc01007387 */ /* 0x0003e80000100800 */
[----:B------:R1:W-:Y:S04]  /*3700*/  STL [R1+0x10], R221 ;  /* 0x000010dd01007387 */ /* 0x0003e80000100800 */
[----:B------:R1:W-:Y:S04]  /*3710*/  STL [R1+0x14], R222 ;  /* 0x000014de01007387 */ /* 0x0003e80000100800 */
[----:B------:R1:W-:Y:S04]  /*3720*/  STL [R1+0x18], R223 ;  /* 0x000018df01007387 */ /* 0x0003e80000100800 */
[----:B------:R1:W-:Y:S04]  /*3730*/  STL [R1+0x1c], R224 ;  /* 0x00001ce001007387 */ /* 0x0003e80000100800 */
[----:B0-----:R-:W4:Y:S04]  /*3740*/  LDL.LU R211, [R1+0x2c] ;  /* 0x00002c0001d37983 */ /* 0x001f280000300800 */
[----:B------:R0:W-:Y:S04]  /*3750*/  STL [R1+0x20], R225 ;  /* 0x000020e101007387 */ /* 0x0001e80000100800 */
[----:B------:R-:W4:Y:S04]  /*3760*/  LDL.LU R212, [R1+0x30] ;  /* 0x0000300001d47983 */ /* 0x000f280000300800 */
[----:B------:R0:W-:Y:S04]  /*3770*/  STL [R1+0x24], R226 ;  /* 0x000024e201007387 */ /* 0x0001e80000100800 */
[----:B------:R-:W4:Y:S04]  /*3780*/  LDL.LU R213, [R1+0x34] ;  /* 0x0000340001d57983 */ /* 0x000f280000300800 */
[----:B------:R0:W-:Y:S04]  /*3790*/  STL [R1+0x28], R227 ;  /* 0x000028e301007387 */ /* 0x0001e80000100800 */
[----:B------:R-:W4:Y:S04]  /*37a0*/  LDL.LU R214, [R1+0x38] ;  /* 0x0000380001d67983 */ /* 0x000f280000300800 */
[----:B------:R-:W4:Y:S04]  /*37b0*/  LDL.LU R215, [R1+0x3c] ;  /* 0x00003c0001d77983 */ /* 0x000f280000300800 */
[----:B------:R-:W4:Y:S04]  /*37c0*/  LDL.LU R216, [R1+0x40] ;  /* 0x0000400001d87983 */ /* 0x000f280000300800 */
[----:B--2---:R-:W2:Y:S04]  /*37d0*/  LDL.LU R217, [R1+0x44] ;  /* 0x0000440001d97983 */ /* 0x004ea80000300800 */
[----:B---3--:R-:W3:Y:S04]  /*37e0*/  LDL.LU R218, [R1+0x48] ;  /* 0x0000480001da7983 */ /* 0x008ee80000300800 */
[----:B----4-:R-:W4:Y:S04]  /*37f0*/  LDL.LU R219, [R1+0x4c] ;  /* 0x00004c0001db7983 */ /* 0x010f280000300800 */
[----:B-1----:R-:W4:Y:S04]  /*3800*/  LDL.LU R220, [R1+0x50] ;  /* 0x0000500001dc7983 */ /* 0x002f280000300800 */
[----:B------:R-:W4:Y:S04]  /*3810*/  LDL.LU R221, [R1+0x54] ;  /* 0x0000540001dd7983 */ /* 0x000f280000300800 */
[----:B------:R-:W4:Y:S04]  /*3820*/  LDL.LU R222, [R1+0x58] ;  /* 0x0000580001de7983 */ /* 0x000f280000300800 */
[----:B------:R-:W4:Y:S04]  /*3830*/  LDL.LU R223, [R1+0x5c] ;  /* 0x00005c0001df7983 */ /* 0x000f280000300800 */
[----:B------:R-:W4:Y:S04]  /*3840*/  LDL.LU R224, [R1+0x60] ;  /* 0x0000600001e07983 */ /* 0x000f280000300800 */
[----:B0-----:R-:W4:Y:S04]  /*3850*/  LDL.LU R225, [R1+0x64] ;  /* 0x0000640001e17983 */ /* 0x001f280000300800 */
[----:B------:R-:W4:Y:S04]  /*3860*/  LDL.LU R226, [R1+0x68] ;  /* 0x0000680001e27983 */ /* 0x000f280000300800 */
[----:B------:R-:W4:Y:S01]  /*3870*/  LDL.LU R227, [R1+0x6c] ;  /* 0x00006c0001e37983 */ /* 0x000f220000300800 */
[----:B------:R-:W-:-:S05]  /*3880*/  FADD R211, R135, R211 ;  /* 0x000000d387d37221 */ /* 0x000fca0000000000 */
[----:B------:R0:W-:Y:S01]  /*3890*/  STL [R1+0x2c], R211 ;  /* 0x00002cd301007387 */ /* 0x0001e20000100800 */
[----:B------:R-:W-:-:S03]  /*38a0*/  FADD R212, R136, R212 ;  /* 0x000000d488d47221 */ /* 0x000fc60000000000 */
[----:B0-----:R0:W5:Y:S01]  /*38b0*/  LDL.LU R211, [R1+0xc4] ;  /* 0x0000c40001d37983 */ /* 0x0011620000300800 */
[----:B------:R-:W-:-:S03]  /*38c0*/  FADD R213, R137, R213 ;  /* 0x000000d589d57221 */ /* 0x000fc60000000000 */
[----:B------:R1:W-:Y:S01]  /*38d0*/  STL [R1+0x30], R212 ;  /* 0x000030d401007387 */ /* 0x0003e20000100800 */
[----:B------:R-:W-:-:S01]  /*38e0*/  FADD R214, R138, R214 ;  /* 0x000000d68ad67221 */ /* 0x000fc20000000000 */
[----:B------:R-:W-:Y:S02]  /*38f0*/  FADD R215, R139, R215 ;  /* 0x000000d78bd77221 */ /* 0x000fe40000000000 */
[----:B-1----:R0:W5:Y:S01]  /*3900*/  LDL.LU R212, [R1+0xc0] ;  /* 0x0000c00001d47983 */ /* 0x0021620000300800 */
[----:B------:R-:W-:-:S03]  /*3910*/  FADD R216, R140, R216 ;  /* 0x000000d88cd87221 */ /* 0x000fc60000000000 */
[----:B------:R1:W-:Y:S01]  /*3920*/  STL [R1+0x34], R213 ;  /* 0x000034d501007387 */ /* 0x0003e20000100800 */
[----:B--2---:R-:W-:-:S03]  /*3930*/  FADD R217, R141, R217 ;  /* 0x000000d98dd97221 */ /* 0x004fc60000000000 */
[----:B-1----:R0:W5:Y:S01]  /*3940*/  LDL.LU R213, [R1+0xbc] ;  /* 0x0000bc0001d57983 */ /* 0x0021620000300800 */
[----:B---3--:R-:W-:-:S03]  /*3950*/  FADD R218, R142, R218 ;  /* 0x000000da8eda7221 */ /* 0x008fc60000000000 */
[----:B------:R1:W-:Y:S01]  /*3960*/  STL [R1+0x38], R214 ;  /* 0x000038d601007387 */ /* 0x0003e20000100800 */
[----:B----4-:R-:W-:-:S01]  /*3970*/  FADD R219, R143, R219 ;  /* 0x000000db8fdb7221 */ /* 0x010fc20000000000 */
[----:B------:R-:W-:Y:S02]  /*3980*/  FADD R220, R144, R220 ;  /* 0x000000dc90dc7221 */ /* 0x000fe40000000000 */
[----:B-1----:R0:W5:Y:S04]  /*3990*/  LDL.LU R214, [R1+0xb8] ;  /* 0x0000b80001d67983 */ /* 0x0021680000300800 */
[----:B------:R1:W-:Y:S01]  /*39a0*/  STL [R1+0x3c], R215 ;  /* 0x00003cd701007387 */ /* 0x0003e20000100800 */
[----:B------:R-:W-:-:S01]  /*39b0*/  FADD R221, R145, R221 ;  /* 0x000000dd91dd7221 */ /* 0x000fc20000000000 */
[----:B------:R-:W-:-:S02]  /*39c0*/  FADD R222, R146, R222 ;  /* 0x000000de92de7221 */ /* 0x000fc40000000000 */
[----:B-1----:R0:W5:Y:S04]  /*39d0*/  LDL.LU R215, [R1+0xb4] ;  /* 0x0000b40001d77983 */ /* 0x0021680000300800 */
[----:B------:R1:W-:Y:S01]  /*39e0*/  STL [R1+0x40], R216 ;  /* 0x000040d801007387 */ /* 0x0003e20000100800 */
[----:B------:R-:W-:-:S03]  /*39f0*/  FADD R223, R147, R223 ;  /* 0x000000df93df7221 */ /* 0x000fc60000000000 */
        /* <DEDUP_REMOVED lines=13> */
[----:B------:R1:W-:Y:S04]  /*3ad0*/  STL [R1+0x54], R221 ;  /* 0x000054dd01007387 */ /* 0x0003e80000100800 */
        /* <DEDUP_REMOVED lines=12> */
[----:B-1----:R0:W5:Y:S01]  /*3ba0*/  LDL.LU R227, [R1+0x84] ;  /* 0x0000840001e37983 */ /* 0x0021620000300800 */
        /* <DEDUP_REMOVED lines=82> */
[----:B0-----:R-:W-:-:S06]  /*40d0*/  UMOV UR6, URZ ;  /* 0x0000003f00067c82 */ /* 0x001fcc0008000000 */
.L_x_28:
[----:B------:R-:W-:Y:S05]  /*40e0*/  @!P2 BRA `(.L_x_29) ;  /* 0x000000000004a947 */ /* 0x000fea0003800000 */
[----:B------:R-:W-:Y:S01]  /*40f0*/  BPT.TRAP 0x1 ;  /* 0x000000040000795c */ /* 0x000fe20000300000 */
.L_x_29:
[----:B-----5:R2:W-:Y:S04]  /*4100*/  STL [R1+0x84], R0 ;  /* 0x0000840001007387 */ /* 0x0205e80000100800 */
[----:B--2---:R-:W2:Y:S01]  /*4110*/  LDL R0, [R1+0x70] ;  /* 0x0000700001007983 */ /* 0x004ea20000100800 */
[----:B-1----:R-:W-:-:S05]  /*4120*/  IMAD.U32 R229, RZ, RZ, UR25 ;  /* 0x00000019ffe57e24 */ /* 0x002fca000f8e00ff */
[----:B------:R-:W-:-:S05]  /*4130*/  @P0 LEA R229, R229, UR14, 0x3 ;  /* 0x0000000ee5e50c11 */ /* 0x000fca000f8e18ff */
[----:B------:R-:W-:Y:S01]  /*4140*/  @P0 VIADD R229, R229, 0x20 ;  /* 0x00000020e5e50836 */ /* 0x000fe20000000000 */
[----:B------:R-:W-:-:S06]  /*4150*/  UISETP.GT.U32.AND UP0, UPT, UR13, 0x1, UPT ;  /* 0x000000010d00788c */ /* 0x000fcc000bf04070 */
[----:B------:R-:W-:Y:S02]  /*4160*/  PLOP3.LUT P1, PT, PT, PT, UP0, 0x80, 0x0 ;  /* 0x000000000000781c */ /* 0x000fe40003f2f008 */
[----:B--2---:R-:W-:Y:S02]  /*4170*/  @P0 PRMT R229, R0, 0x654, R229 ;  /* 0x0000065400e50816 */ /* 0x004fe400000000e5 */
[----:B------:R1:W5:Y:S02]  /*4180*/  LDL.LU R0, [R1+0x84] ;  /* 0x0000840001007983 */ /* 0x0003640000300800 */
[----:B------:R1:W-:Y:S07]  /*4190*/  @P0 SYNCS.ARRIVE.TRANS64.RED.A1T0 RZ, [R229+URZ], RZ ;  /* 0x000000ffe5ff09a7 */ /* 0x0003ee000810043f */
[----:B------:R-:W-:Y:S05]  /*41a0*/  @P1 BRA `(.L_x_30) ;  /* 0x0000000000041947 */ /* 0x000fea0003800000 */
[----:B------:R-:W-:Y:S01]  /*41b0*/  BPT.TRAP 0x1 ;  /* 0x000000040000795c */ /* 0x000fe20000300000 */
.L_x_30:
[----:B------:R-:W-:Y:S02]  /*41c0*/  UISETP.GT.AND UP2, UPT, UR24, 0x1, UPT ;  /* 0x000000011800788c */ /* 0x000fe4000bf44270 */
[----:B------:R-:W-:Y:S02]  /*41d0*/  UIADD3 UR16, UR16, 0x1, URZ ;  /* 0x0000000110107890 */ /* 0x000fe4000fffe03f */
[----:B------:R-:W-:Y:S02]  /*41e0*/  UIADD3 UR25, UR25, 0x1, URZ ;  /* 0x0000000119197890 */ /* 0x000fe4000fffe03f */
[----:B------:R-:W-:Y:S01]  /*41f0*/  PLOP3.LUT P1, PT, PT, PT, UP2, 0x80, 0x0 ;  /* 0x000000000000781c */ /* 0x000fe20003f2f028 */
[----:B------:R-:W-:Y:S02]  /*4200*/  UISETP.NE.AND UP0, UPT, UR16, 0x4, UPT ;  /* 0x000000041000788c */ /* 0x000fe4000bf05270 */
[----:B------:R-:W-:Y:S02]  /*4210*/  UIADD3 UR9, UR24, -0x1, URZ ;  /* 0xffffffff18097890 */ /* 0x000fe4000fffe03f */
[----:B------:R-:W-:-:S02]  /*4220*/  USEL UR8, URZ, 0x1, UP0 ;  /* 0x000000013f087887 */ /* 0x000fc40008000000 */
[----:B------:R-:W-:Y:S02]  /*4230*/  UISETP.NE.AND UP1, UPT, UR25, 0x4, UPT ;  /* 0x000000041900788c */ /* 0x000fe4000bf25270 */
[----:B------:R-:W-:Y:S02]  /*4240*/  ULOP3.LUT UR17, UR17, UR8, URZ, 0x3c, !UPT ;  /* 0x0000000811117292 */ /* 0x000fe4000f8e3c3f */
[----:B------:R-:W-:Y:S02]  /*4250*/  USEL UR16, UR16, URZ, UP0 ;  /* 0x0000003f10107287 */ /* 0x000fe40008000000 */
[----:B------:R-:W-:Y:S01]  /*4260*/  USEL UR25, UR25, URZ, UP1 ;  /* 0x0000003f19197287 */ /* 0x000fe20008800000 */
[----:B------:R-:W-:Y:S01]  /*4270*/  UMOV UR8, 0x1 ;  /* 0x0000000100087882 */ /* 0x000fe20000000000 */
[----:B------:R-:W-:Y:S01]  /*4280*/  UMOV UR24, UR9 ;  /* 0x0000000900187c82 */ /* 0x000fe20008000000 */
[----:B------:R-:W-:Y:S09]  /*4290*/  @P1 BRA `(.L_x_31) ;  /* 0xffffffec00401947 */ /* 0x000ff2000383ffff */
.L_x_23:
[----:B------:R-:W-:-:S04]  /*42a0*/  UISETP.NE.AND UP0, UPT, UR6, URZ, UPT ;  /* 0x0000003f0600728c */ /* 0x000fc8000bf05270 */
[----:B------:R-:W-:-:S06]  /*42b0*/  USEL UR6, URZ, 0x1, !UP0 ;  /* 0x000000013f067887 */ /* 0x000fcc000c000000 */
[----:B------:R-:W-:-:S13]  /*42c0*/  ISETP.NE.AND P1, PT, RZ, UR6, PT ;  /* 0x00000006ff007c0c */ /* 0x000fda000bf25270 */
[----:B------:R-:W-:Y:S05]  /*42d0*/  @!P1 BRA `(.L_x_32) ;  /* 0x0000000c00c49947 */ /* 0x000fea0003800000 */
[----:B------:R-:W-:Y:S02]  /*42e0*/  WARPGROUP.DEPBAR.LE gsb0, 0x0 ;  /* 0x00008000000079c5 */ /* 0x000fe40000010000 */
[----:B-----5:R-:W-:Y:S01]  /*42f0*/  FADD R227, R25, R227 ;  /* 0x000000e319e37221 */ /* 0x020fe20000000000 */
[----:B------:R-:W-:-:S04]  /*4300*/  FADD R228, R24, R228 ;  /* 0x000000e418e47221 */ /* 0x000fc80000000000 */
[----:B------:R2:W-:Y:S04]  /*4310*/  STL [R1+0x84], R227 ;  /* 0x000084e301007387 */ /* 0x0005e80000100800 */
[----:B--2---:R-:W2:Y:S04]  /*4320*/  LDL.LU R227, [R1+0x6c] ;  /* 0x00006c0001e37983 */ /* 0x004ea80000300800 */
[----:B--2---:R2:W-:Y:S04]  /*4330*/  STL [R1+0x88], R227 ;  /* 0x000088e301007387 */ /* 0x0045e80000100800 */
        /* <DEDUP_REMOVED lines=52> */
[----:B--2---:R-:W2:Y:S01]  /*4680*/  LDL.LU R227, [R1] ;  /* 0x0000000001e37983 */ /* 0x004ea20000300800 */
[----:B------:R-:W-:Y:S01]  /*4690*/  FADD R226, R26, R226 ;  /* 0x000000e21ae27221 */ /* 0x000fe20000000000 */
        /* <DEDUP_REMOVED lines=97> */
[----:B--2---:R-:W-:-:S05]  /*4cb0*/  FADD R227, R124, R227 ;  /* 0x000000e37ce37221 */ /* 0x004fca0000000000 */
[----:B------:R2:W-:Y:S04]  /*4cc0*/  STL [R1], R227 ;  /* 0x000000e301007387 */ /* 0x0005e80000100800 */
[----:B--2---:R-:W2:Y:S02]  /*4cd0*/  LDL.LU R227, [R1+0xf0] ;  /* 0x0000f00001e37983 */ /* 0x004ea40000300800 */
[----:B--2---:R-:W-:-:S05]  /*4ce0*/  FADD R227, R125, R227 ;  /* 0x000000e37de37221 */ /* 0x004fca0000000000 */
[----:B------:R2:W-:Y:S04]  /*4cf0*/  STL [R1+0x4], R227 ;  /* 0x000004e301007387 */ /* 0x0005e80000100800 */
        /* <DEDUP_REMOVED lines=78> */
[----:B--2---:R2:W5:Y:S02]  /*51e0*/  LDL.LU R227, [R1+0x84] ;  /* 0x0000840001e37983 */ /* 0x0045640000300800 */
.L_x_32:
[----:B------:R-:W-:Y:S02]  /*51f0*/  WARPGROUP.DEPBAR.LE gsb0, 0x0 ;  /* 0x00008000000079c5 */ /* 0x000fe40000010000 */
[----:B------:R-:W3:Y:S02]  /*5200*/  LDC R24, c[0x0][0x28c] ;  /* 0x0000a300ff187b82 */ /* 0x000ee40000000800 */
[----:B---3--:R-:W-:-:S13]  /*5210*/  ISETP.GE.AND P1, PT, R24, 0x1, PT ;  /* 0x000000011800780c */ /* 0x008fda0003f26270 */
[----:B------:R-:W-:Y:S05]  /*5220*/  @!P1 BRA `(.L_x_33) ;  /* 0x0000000000589947 */ /* 0x000fea0003800000 */
[----:B------:R-:W-:-:S06]  /*5230*/  UISETP.NE.AND UP0, UPT, UR23, 0x3, UPT ;  /* 0x000000031700788c */ /* 0x000fcc000bf05270 */
[----:B------:R-:W-:-:S13]  /*5240*/  PLOP3.LUT P1, PT, PT, PT, UP0, 0x80, 0x0 ;  /* 0x000000000000781c */ /* 0x000fda0003f2f008 */
[----:B------:R-:W-:Y:S05]  /*5250*/  @!P1 BRA `(.L_x_34) ;  /* 0x0000000000049947 */ /* 0x000fea0003800000 */
[----:B------:R-:W-:Y:S01]  /*5260*/  BPT.TRAP 0x1 ;  /* 0x000000040000795c */ /* 0x000fe20000300000 */
.L_x_34:
[----:B-----5:R3:W-:Y:S04]  /*5270*/  STL [R1+0x84], R0 ;  /* 0x0000840001007387 */ /* 0x0207e80000100800 */
[----:B---3--:R-:W3:Y:S01]  /*5280*/  LDL R0, [R1+0x70] ;  /* 0x0000700001007983 */ /* 0x008ee20000100800 */
[----:B------:R-:W-:Y:S01]  /*5290*/  VOTEU.ANY UP0, P0 ;  /* 0x00000000003f7886 */ /* 0x000fe20000000100 */
[----:B------:R-:W-:Y:S01]  /*52a0*/  UISETP.LT.AND UP1, UPT, UR12, 0x1, UPT ;  /* 0x000000010c00788c */ /* 0x000fe2000bf21270 */
[----:B------:R-:W-:-:S03]  /*52b0*/  IMAD.U32 R25, RZ, RZ, UR14 ;  /* 0x0000000eff197e24 */ /* 0x000fc6000f8e00ff */
[----:B------:R-:W-:-:S04]  /*52c0*/  @UP0 USEL UR6, UR12, 0x1, UP1 ;  /* 0x000000010c060887 */ /* 0x000fc80008800000 */
[----:B------:R-:W-:-:S06]  /*52d0*/  @UP0 UIADD3 UR6, UR5, UR12, -UR6 ;  /* 0x0000000c05060290 */ /* 0x000fcc000fffe806 */
[----:B------:R-:W-:-:S04]  /*52e0*/  IMAD.U32 R24, RZ, RZ, UR6 ;  /* 0x00000006ff187e24 */ /* 0x000fc8000f8e00ff */
[----:B------:R-:W-:-:S05]  /*52f0*/  @P0 IMAD.SHL.U32 R24, R24, 0x8, RZ ;  /* 0x0000000818180824 */ /* 0x000fca00078e00ff */
[----:B------:R-:W-:-:S04]  /*5300*/  @P0 LOP3.LUT R24, R24, 0x18, RZ, 0xc0, !PT ;  /* 0x0000001818180812 */ /* 0x000fc800078ec0ff */
[----:B------:R-:W-:-:S04]  /*5310*/  @P0 IADD3 R24, R25, 0x20, R24 ;  /* 0x0000002019180810 */ /* 0x000fc80007ffe018 */
[----:B---3--:R-:W-:Y:S02]  /*5320*/  @P0 PRMT R24, R0, 0x654, R24 ;  /* 0x0000065400180816 */ /* 0x008fe40000000018 */
[----:B------:R3:W5:Y:S01]  /*5330*/  LDL.LU R0, [R1+0x84] ;  /* 0x0000840001007983 */ /* 0x0007620000300800 */
[----:B------:R-:W-:Y:S01]  /*5340*/  UISETP.GT.U32.AND UP0, UPT, UR13, 0x1, UPT ;  /* 0x000000010d00788c */ /* 0x000fe2000bf04070 */
[----:B------:R3:W-:Y:S05]  /*5350*/  @P0 SYNCS.ARRIVE.TRANS64.RED.A1T0 RZ, [R24+URZ], RZ ;  /* 0x000000ff18ff09a7 */ /* 0x0007ea000810043f */
[----:B------:R-:W-:-:S13]  /*5360*/  PLOP3.LUT P1, PT, PT, PT, UP0, 0x80, 0x0 ;  /* 0x000000000000781c */ /* 0x000fda0003f2f008 */
[----:B---3--:R-:W-:Y:S05]  /*5370*/  @P1 BRA `(.L_x_33) ;  /* 0x0000000000041947 */ /* 0x008fea0003800000 */
[----:B------:R-:W-:Y:S01]  /*5380*/  BPT.TRAP 0x1 ;  /* 0x000000040000795c */ /* 0x000fe20000300000 */
.L_x_33:
[----:B------:R-:W-:Y:S01]  /*5390*/  STL [R1+0x8c], R3 ;  /* 0x00008c0301007387 */ /* 0x000fe20000100800 */
[----:B------:R-:W3:Y:S01]  /*53a0*/  LDC R28, c[0x0][0x288] ;  /* 0x0000a200ff1c7b82 */ /* 0x000ee20000000800 */
[----:B------:R-:W-:Y:S02]  /*53b0*/  ULDC UR6, c[0x0][0x284] ;  /* 0x0000a10000067ab9 */ /* 0x000fe40000000800 */
[----:B------:R4:W-:Y:S04]  /*53c0*/  STL [R1+0x88], R2 ;  /* 0x0000880201007387 */ /* 0x0009e80000100800 */
[----:B----4-:R-:W4:Y:S04]  /*53d0*/  LDL.LU R2, [R1+0x80] ;  /* 0x0000800001027983 */ /* 0x010f280000300800 */
[----:B-----5:R0:W-:Y:S01]  /*53e0*/  STL [R1+0x84], R0 ;  /* 0x0000840001007387 */ /* 0x0201e20000100800 */
[----:B------:R-:W1:Y:S03]  /*53f0*/  S2R R3, SR_TID.X ;  /* 0x0000000000037919 */ /* 0x000e660000002100 */
[----:B0-----:R-:W2:Y:S01]  /*5400*/  LDL.LU R0, [R1+0x7c] ;  /* 0x00007c0001007983 */ /* 0x001ea20000300800 */
[----:B-1----:R-:W-:-:S02]  /*5410*/  SHF.R.U32.HI R24, RZ, 0x2, R3 ;  /* 0x00000002ff187819 */ /* 0x002fc40000011603 */
[----:B------:R-:W-:Y:S02]  /*5420*/  LOP3.LUT R26, R3, 0x60, RZ, 0xc0, !PT ;  /* 0x00000060031a7812 */ /* 0x000fe400078ec0ff */
[----:B------:R-:W-:Y:S02]  /*5430*/  SHF.R.U32.HI R27, RZ, 0x7, R3 ;  /* 0x00000007ff1b7819 */ /* 0x000fe40000011603 */
[----:B------:R-:W-:Y:S02]  /*5440*/  LOP3.LUT R25, R24, 0x7, RZ, 0xc0, !PT ;  /* 0x0000000718197812 */ /* 0x000fe400078ec0ff */
[----:B------:R-:W-:Y:S02]  /*5450*/  SHF.R.U32.HI R26, RZ, 0x1, R26 ;  /* 0x00000001ff1a7819 */ /* 0x000fe4000001161a */
[----:B------:R-:W-:Y:S02]  /*5460*/  LOP3.LUT R24, R27, 0x1, RZ, 0xc0, !PT ;  /* 0x000000011b187812 */ /* 0x000fe400078ec0ff */
[----:B------:R-:W-:-:S03]  /*5470*/  IADD3 R27, RZ, -R26, -R25 ;  /* 0x8000001aff1b7210 */ /* 0x000fc60007ffe819 */
[C---:B------:R-:W-:Y:S02]  /*5480*/  IMAD.SHL.U32 R30, R24.reuse, 0x40, RZ ;  /* 0x00000040181e7824 */ /* 0x040fe400078e00ff */
[----:B------:R-:W-:Y:S01]  /*5490*/  IMAD R29, R24, -0x40, R27 ;  /* 0xffffffc0181d7824 */ /* 0x000fe200078e021b */
[C---:B------:R-:W-:Y:S01]  /*54a0*/  LOP3.LUT R24, R3.reuse, 0x3, RZ, 0xc0, !PT ;  /* 0x0000000303187812 */ /* 0x040fe200078ec0ff */
[----:B------:R-:W-:Y:S01]  /*54b0*/  IMAD.SHL.U32 R27, R3, 0x2, RZ ;  /* 0x00000002031b7824 */ /* 0x000fe200078e00ff */
[----:B------:R-:W-:Y:S01]  /*54c0*/  LOP3.LUT R25, R30, 0x40, R25, 0xe2, !PT ;  /* 0x000000401e197812 */ /* 0x000fe200078ee219 */
[----:B------:R0:W5:Y:S03]  /*54d0*/  LDL.LU R3, [R1+0x8c] ;  /* 0x00008c0001037983 */ /* 0x0001660000300800 */
[----:B------:R-:W-:Y:S01]  /*54e0*/  LOP3.LUT R27, R27, 0x6, RZ, 0xc0, !PT ;  /* 0x000000061b1b7812 */ /* 0x000fe200078ec0ff */
[----:B---3--:R-:W-:-:S02]  /*54f0*/  IMAD R24, R24, -0x2, R28 ;  /* 0xfffffffe18187824 */ /* 0x008fc400078e021c */
[C---:B----4-:R-:W-:Y:S02]  /*5500*/  IMAD.SHL.U32 R32, R2.reuse, 0x80, RZ ;  /* 0x0000008002207824 */ /* 0x050fe400078e00ff */
[----:B------:R-:W-:Y:S02]  /*5510*/  IMAD.WIDE R30, R2, 0x80, RZ ;  /* 0x00000080021e7825 */ /* 0x000fe400078e02ff */
[----:B------:R0:W5:Y:S02]  /*5520*/  LDL.LU R2, [R1+0x88] ;  /* 0x0000880001027983 */ /* 0x0001640000300800 */
[----:B--2---:R-:W-:-:S05]  /*5530*/  IMAD.SHL.U32 R35, R0, 0x100, RZ ;  /* 0x0000010000237824 */ /* 0x004fca00078e00ff */
[----:B------:R-:W-:Y:S02]  /*5540*/  ISETP.GE.AND P1, PT, R35, R28, PT ;  /* 0x0000001c2300720c */ /* 0x000fe40003f26270 */
[----:B------:R-:W-:Y:S02]  /*5550*/  PRMT R28, R27, 0x6540, R0 ;  /* 0x000065401b1c7816 */ /* 0x000fe40000000000 */
[----:B------:R0:W5:Y:S01]  /*5560*/  LDL.LU R0, [R1+0x84] ;  /* 0x0000840001007983 */ /* 0x0001620000300800 */
[C---:B------:R-:W-:Y:S02]  /*5570*/  ISETP.GE.OR P1, PT, R32.reuse, UR6, P1 ;  /* 0x0000000620007c0c */ /* 0x040fe40008f26670 */
[----:B------:R-:W-:Y:S01]  /*5580*/  IADD3 R38, -R32, UR6, R29 ;  /* 0x0000000620267c10 */ /* 0x000fe2000fffe11d */
[----:B------:R-:W-:Y:S01]  /*5590*/  IMAD.IADD R35, R24, 0x1, -R35 ;  /* 0x0000000118237824 */ /* 0x000fe200078e0a23 */
[----:B------:R-:W-:Y:S01]  /*55a0*/  LOP3.LUT R39, R30, R25, R26, 0xfe, !PT ;  /* 0x000000191e277212 */ /* 0x000fe200078efe1a */
[----:B------:R-:W-:-:S08]  /*55b0*/  IMAD.MOV.U32 R34, RZ, RZ, -0x1 ;  /* 0xffffffffff227424 */ /* 0x000fd000078e00ff */
[----:B0-----:R-:W-:Y:S05]  /*55c0*/  @P1 BRA `(.L_x_35) ;  /* 0x0000008c00ac1947 */ /* 0x001fea0003800000 */
[----:B------:R-:W0:Y:S01]  /*55d0*/  LDC.64 R26, c[0x0][0x5c8] ;  /* 0x00017200ff1a7b82 */ /* 0x000e220000000a00 */
[----:B------:R-:W-:Y:S01]  /*55e0*/  USHF.R.S32.HI UR7, URZ, 0x1f, UR22 ;  /* 0x0000001f3f077899 */ /* 0x000fe20008011416 */
[--C-:B------:R-:W-:Y:S01]  /*55f0*/  SHF.R.S32.HI R29, RZ, 0x1f, R28.reuse ;  /* 0x0000001fff1d7819 */ /* 0x100fe2000001141c */
[----:B------:R-:W-:Y:S01]  /*5600*/  ULDC.64 UR8, c[0x0][0x5d0] ;  /* 0x0001740000087ab9 */ /* 0x000fe20000000a00 */
[----:B------:R-:W-:Y:S01]  /*5610*/  BSSY B0, `(.L_x_35) ;  /* 0x00008e6000007945 */ /* 0x000fe20003800000 */
[----:B------:R-:W-:Y:S02]  /*5620*/  UIMAD UR6, UR7, UR8, URZ ;  /* 0x00000008070672a4 */ /* 0x000fe4000f8e023f */
[----:B------:R-:W-:Y:S02]  /*5630*/  IMAD.U32 R25, RZ, RZ, UR8 ;  /* 0x00000008ff197e24 */ /* 0x000fe4000f8e00ff */
[----:B------:R-:W-:Y:S02]  /*5640*/  UIMAD UR6, UR22, UR9, UR6 ;  /* 0x00000009160672a4 */ /* 0x000fe4000f8e0206 */
[----:B------:R-:W-:Y:S01]  /*5650*/  IMAD.WIDE.U32 R24, R25, UR22, R28 ;  /* 0x0000001619187c25 */ /* 0x000fe2000f8e001c */
[----:B------:R-:W-:-:S03]  /*5660*/  ULDC.64 UR8, c[0x0][0x5c0] ;  /* 0x0001700000087ab9 */ /* 0x000fc60000000a00 */
[----:B------:R-:W-:Y:S02]  /*5670*/  VIADD R25, R25, UR6 ;  /* 0x0000000619197c36 */ /* 0x000fe40008000000 */
[-C--:B0-----:R-:W-:Y:S02]  /*5680*/  IMAD R32, R31, R26.reuse, RZ ;  /* 0x0000001a1f207224 */ /* 0x081fe400078e02ff */
[----:B------:R-:W-:-:S04]  /*5690*/  IMAD.WIDE.U32 R24, R39, R26, R24 ;  /* 0x0000001a27187225 */ /* 0x000fc800078e0018 */
[----:B------:R-:W-:-:S04]  /*56a0*/  IMAD R33, R39, R27, R32 ;  /* 0x0000001b27217224 */ /* 0x000fc800078e0220 */
[----:B------:R-:W-:Y:S01]  /*56b0*/  IMAD.IADD R32, R25, 0x1, R33 ;  /* 0x0000000119207824 */ /* 0x000fe200078e0221 */
[----:B------:R-:W-:Y:S02]  /*56c0*/  LEA R25, P1, R26, R24, 0x3 ;  /* 0x000000181a197211 */ /* 0x000fe400078218ff */
[----:B------:R-:W-:Y:S02]  /*56d0*/  IADD3 R24, P2, R24, UR8, RZ ;  /* 0x0000000818187c10 */ /* 0x000fe4000ff5e0ff */
[----:B------:R-:W-:Y:S02]  /*56e0*/  LEA.HI.X R27, R26, R32, R27, 0x3, P1 ;  /* 0x000000201a1b7211 */ /* 0x000fe400008f1c1b */
[----:B------:R-:W-:Y:S02]  /*56f0*/  FSETP.NEU.AND P1, PT, RZ, UR21, PT ;  /* 0x00000015ff007c0b */ /* 0x000fe4000bf2d000 */
[----:B------:R-:W-:Y:S02]  /*5700*/  IADD3 R26, P4, R25, UR8, RZ ;  /* 0x00000008191a7c10 */ /* 0x000fe4000ff9e0ff */
[----:B------:R-:W-:-:S02]  /*5710*/  IADD3.X R25, R32, UR9, RZ, P2, !PT ;  /* 0x0000000920197c10 */ /* 0x000fc400097fe4ff */
[----:B------:R-:W-:-:S07]  /*5720*/  IADD3.X R27, R27, UR9, RZ, P4, !PT ;  /* 0x000000091b1b7c10 */ /* 0x000fce000a7fe4ff */
[----:B------:R-:W-:Y:S05]  /*5730*/  @!P1 BRA `(.L_x_36) ;  /* 0x0000006800d49947 */ /* 0x000fea0003800000 */
[----:B------:R-:W-:Y:S01]  /*5740*/  ULDC.64 UR8, c[0x0][0x5b8] ;  /* 0x00016e0000087ab9 */ /* 0x000fe20000000a00 */
[----:B------:R-:W-:Y:S01]  /*5750*/  ISETP.GE.AND P1, PT, R38, 0x1, PT ;  /* 0x000000012600780c */ /* 0x000fe20003f26270 */
[----:B------:R-:W-:Y:S02]  /*5760*/  UIMAD UR6, UR7, UR8, URZ ;  /* 0x00000008070672a4 */ /* 0x000fe4000f8e023f */
[----:B------:R-:W-:Y:S01]  /*5770*/  IMAD.U32 R33, RZ, RZ, UR8 ;  /* 0x00000008ff217e24 */ /* 0x000fe2000f8e00ff */
[----:B------:R-:W-:Y:S01]  /*5780*/  BSSY B1, `(.L_x_37) ;  /* 0x0000010000017945 */ /* 0x000fe20003800000 */
[----:B------:R-:W-:Y:S01]  /*5790*/  ISETP.LT.OR P5, PT, R35, 0x1, !P1 ;  /* 0x000000012300780c */ /* 0x000fe20004fa1670 */
[----:B------:R-:W-:Y:S02]  /*57a0*/  UIMAD UR6, UR22, UR9, UR6 ;  /* 0x00000009160672a4 */ /* 0x000fe4000f8e0206 */
[----:B------:R-:W-:Y:S01]  /*57b0*/  IMAD.WIDE.U32 R28, R33, UR22, R28 ;  /* 0x00000016211c7c25 */ /* 0x000fe2000f8e001c */
[----:B------:R-:W-:-:S03]  /*57c0*/  ULDC.64 UR8, c[0x0][0x5a8] ;  /* 0x00016a0000087ab9 */ /* 0x000fc60000000a00 */
[----:B------:R-:W-:Y:S02]  /*57d0*/  IMAD.MOV.U32 R32, RZ, RZ, R28 ;  /* 0x000000ffff207224 */ /* 0x000fe400078e001c */
[----:B------:R-:W-:Y:S01]  /*57e0*/  VIADD R33, R29, UR6 ;  /* 0x000000061d217c36 */ /* 0x000fe20008000000 */
[----:B------:R-:W-:Y:S02]  /*57f0*/  ULDC.64 UR6, c[0x0][0x5b0] ;  /* 0x00016c0000067ab9 */ /* 0x000fe40000000a00 */
[----:B------:R-:W-:Y:S02]  /*5800*/  IMAD R36, R31, UR6, RZ ;  /* 0x000000061f247c24 */ /* 0x000fe4000f8e02ff */
[----:B------:R-:W-:-:S04]  /*5810*/  IMAD.WIDE.U32 R28, R39, UR6, R32 ;  /* 0x00000006271c7c25 */ /* 0x000fc8000f8e0020 */
[--C-:B------:R-:W-:Y:S01]  /*5820*/  IMAD R37, R39, UR7, R36.reuse ;  /* 0x0000000727257c24 */ /* 0x100fe2000f8e0224 */
[----:B------:R-:W-:Y:S02]  /*5830*/  IADD3 R28, P2, R28, UR8, RZ ;  /* 0x000000081c1c7c10 */ /* 0x000fe4000ff5e0ff */
[----:B------:R-:W-:Y:S02]  /*5840*/  PRMT R36, RZ, 0x7610, R36 ;  /* 0x00007610ff247816 */ /* 0x000fe40000000024 */
[----:B------:R-:W-:Y:S01]  /*5850*/  IADD3.X R29, R29, UR9, R37, P2, !PT ;  /* 0x000000091d1d7c10 */ /* 0x000fe200097fe425 */
[----:B------:R-:W-:Y:S08]  /*5860*/  @P5 BRA `(.L_x_38) ;  /* 0x0000000000045947 */ /* 0x000ff00003800000 */
[----:B------:R0:W5:Y:S02]  /*5870*/  LDG.E.U8 R36, desc[UR18][R28.64] ;  /* 0x000000121c247981 */ /* 0x000164000c1e1100 */
.L_x_38:
[----:B------:R-:W-:Y:S05]  /*5880*/  BSYNC B1 ;  /* 0x0000000000017941 */ /* 0x000fea0003800000 */
.L_x_37:
[----:B-----5:R-:W-:Y:S01]  /*5890*/  LOP3.LUT R36, R36, 0xff, RZ, 0xc0, !PT ;  /* 0x000000ff24247812 */ /* 0x020fe200078ec0ff */
[----:B------:R-:W-:Y:S01]  /*58a0*/  BSSY B1, `(.L_x_39) ;  /* 0x000000b000017945 */ /* 0x000fe20003800000 */
[----:B------:R-:W-:Y:S02]  /*58b0*/  ISETP.LT.OR P4, PT, R35, 0x2, !P1 ;  /* 0x000000022300780c */ /* 0x000fe40004f81670 */
[----:B------:R-:W-:-:S05]  /*58c0*/  F2FP.F16.E5M2.UNPACK_B R36, R36 ;  /* 0x00000024ff24723e */ /* 0x000fca00020004ff */
[----:B------:R-:W-:-:S05]  /*58d0*/  HADD2.F32 R36, -RZ, R36.H0_H0 ;  /* 0x20000024ff247230 */ /* 0x000fca0000004100 */
[----:B------:R-:W-:Y:S01]  /*58e0*/  FMUL R37, R36, UR21 ;  /* 0x0000001524257c20 */ /* 0x000fe20008400000 */
[----:B------:R-:W-:-:S03]  /*58f0*/  PRMT R36, RZ, 0x7610, R36 ;  /* 0x00007610ff247816 */ /* 0x000fc60000000024 */
[----:B------:R-:W-:-:S05]  /*5900*/  FFMA R37, R228, UR20, R37 ;  /* 0x00000014e4257c23 */ /* 0x000fca0008000025 */
[----:B------:R-:W-:-:S05]  /*5910*/  F2FP.SATFINITE.E5M2.F32.PACK_AB_MERGE_C R37, RZ, R37, RZ ;  /* 0x00000025ff25723e */ /* 0x000fca00048060ff */
[----:B------:R1:W-:Y:S01]  /*5920*/  @!P5 STG.E.U8 desc[UR18][R24.64], R37 ;  /* 0x000000251800d986 */ /* 0x0003e2000c101112 */
[----:B------:R-:W-:Y:S05]  /*5930*/  @P4 BRA `(.L_x_40) ;  /* 0x0000000000044947 */ /* 0x000fea0003800000 */
[----:B------:R2:W5:Y:S02]  /*5940*/  LDG.E.U8 R36, desc[UR18][R28.64+0x1] ;  /* 0x000001121c247981 */ /* 0x000564000c1e1100 */
.L_x_40:
[----:B------:R-:W-:Y:S05]  /*5950*/  BSYNC B1 ;  /* 0x0000000000017941 */ /* 0x000fea0003800000 */
.L_x_39:
[----:B-----5:R-:W-:Y:S01]  /*5960*/  LOP3.LUT R36, R36, 0xff, RZ, 0xc0, !PT ;  /* 0x000000ff24247812 */ /* 0x020fe200078ec0ff */
[----:B------:R-:W-:Y:S01]  /*5970*/  BSSY B1, `(.L_x_41) ;  /* 0x0000013000017945 */ /* 0x000fe20003800000 */
[----:B-1----:R-:W-:Y:S02]  /*5980*/  IADD3 R37, P2, R39, 0x8, RZ ;  /* 0x0000000827257810 */ /* 0x002fe40007f5e0ff */
[----:B------:R-:W-:-:S03]  /*5990*/  F2FP.F16.E5M2.UNPACK_B R36, R36 ;  /* 0x00000024ff24723e */ /* 0x000fc600020004ff */
[----:B------:R-:W-:Y:S01]  /*59a0*/  IMAD.X R30, RZ, RZ, R31, P2 ;  /* 0x000000ffff1e7224 */ /* 0x000fe200010e061f */
[----:B------:R-:W-:Y:S01]  /*59b0*/  ISETP.GE.AND P2, PT, R38, 0x9, PT ;  /* 0x000000092600780c */ /* 0x000fe20003f46270 */
[----:B------:R-:W-:Y:S02]  /*59c0*/  HADD2.F32 R36, -RZ, R36.H0_H0 ;  /* 0x20000024ff247230 */ /* 0x000fe40000004100 */
[----:B------:R-:W-:Y:S01]  /*59d0*/  IMAD R30, R30, UR6, RZ ;  /* 0x000000061e1e7c24 */ /* 0x000fe2000f8e02ff */
[----:B------:R-:W-:Y:S01]  /*59e0*/  ISETP.LT.OR P5, PT, R35, 0x1, !P2 ;  /* 0x000000012300780c */ /* 0x000fe200057a1670 */
[----:B------:R-:W-:-:S04]  /*59f0*/  IMAD.WIDE.U32 R32, R37, UR6, R32 ;  /* 0x0000000625207c25 */ /* 0x000fc8000f8e0020 */
[----:B------:R-:W-:Y:S01]  /*5a00*/  FMUL R36, R36, UR21 ;  /* 0x0000001524247c20 */ /* 0x000fe20008400000 */
[----:B------:R-:W-:-:S03]  /*5a10*/  IMAD R37, R37, UR7, R30 ;  /* 0x0000000725257c24 */ /* 0x000fc6000f8e021e */
[----:B------:R-:W-:Y:S01]  /*5a20*/  FFMA R36, R227, UR20, R36 ;  /* 0x00000014e3247c23 */ /* 0x000fe20008000024 */
[----:B------:R-:W-:Y:S02]  /*5a30*/  IADD3 R30, P6, R32, UR8, RZ ;  /* 0x00000008201e7c10 */ /* 0x000fe4000ffde0ff */
[----:B------:R-:W-:Y:S02]  /*5a40*/  PRMT R32, RZ, 0x7610, R32 ;  /* 0x00007610ff207816 */ /* 0x000fe40000000020 */
[----:B------:R-:W-:Y:S02]  /*5a50*/  F2FP.SATFINITE.E5M2.F32.PACK_AB_MERGE_C R39, RZ, R36, RZ ;  /* 0x00000024ff27723e */ /* 0x000fe400048060ff */
[----:B------:R-:W-:-:S03]  /*5a60*/  IADD3.X R31, R33, UR9, R37, P6, !PT ;  /* 0x00000009211f7c10 */ /* 0x000fc6000b7fe425 */
[----:B------:R1:W-:Y:S01]  /*5a70*/  @!P4 STG.E.U8 desc[UR18][R24.64+0x1], R39 ;  /* 0x000001271800c986 */ /* 0x0003e2000c101112 */
[----:B------:R-:W-:Y:S05]  /*5a80*/  @P5 BRA `(.L_x_42) ;  /* 0x0000000000045947 */ /* 0x000fea0003800000 */
[----:B------:R3:W5:Y:S02]  /*5a90*/  LDG.E.U8 R32, desc[UR18][R30.64] ;  /* 0x000000121e207981 */ /* 0x000764000c1e1100 */
.L_x_42:
[----:B------:R-:W-:Y:S05]  /*5aa0*/  BSYNC B1 ;  /* 0x0000000000017941 */ /* 0x000fea0003800000 */
.L_x_41:
        /* <DEDUP_REMOVED lines=12> */
.L_x_44:
[----:B------:R-:W-:Y:S05]  /*5b70*/  BSYNC B1 ;  /* 0x0000000000017941 */ /* 0x000fea0003800000 */
.L_x_43:
[----:B-----5:R-:W-:Y:S01]  /*5b80*/  LOP3.LUT R32, R32, 0xff, RZ, 0xc0, !PT ;  /* 0x000000ff20207812 */ /* 0x020fe200078ec0ff */
[----:B------:R-:W-:Y:S01]  /*5b90*/  BSSY B1, `(.L_x_45) ;  /* 0x000000b000017945 */ /* 0x000fe20003800000 */
[----:B------:R-:W-:Y:S02]  /*5ba0*/  ISETP.LT.OR P5, PT, R35, 0x9, !P1 ;  /* 0x000000092300780c */ /* 0x000fe40004fa1670 */
[----:B------:R-:W-:-:S05]  /*5bb0*/  F2FP.F16.E5M2.UNPACK_B R32, R32 ;  /* 0x00000020ff20723e */ /* 0x000fca00020004ff */
[----:B------:R-:W-:-:S05]  /*5bc0*/  HADD2.F32 R32, -RZ, R32.H0_H0 ;  /* 0x20000020ff207230 */ /* 0x000fca0000004100 */
[----:B------:R-:W-:-:S04]  /*5bd0*/  FMUL R32, R32, UR21 ;  /* 0x0000001520207c20 */ /* 0x000fc80008400000 */
[----:B------:R-:W-:-:S05]  /*5be0*/  FFMA R32, R225, UR20, R32 ;  /* 0x00000014e1207c23 */ /* 0x000fca0008000020 */
[----:B----4-:R-:W-:Y:S02]  /*5bf0*/  F2FP.SATFINITE.E5M2.F32.PACK_AB_MERGE_C R33, RZ, R32, RZ ;  /* 0x00000020ff21723e */ /* 0x010fe400048060ff */
[----:B------:R-:W-:-:S03]  /*5c00*/  PRMT R32, RZ, 0x7610, R32 ;  /* 0x00007610ff207816 */ /* 0x000fc60000000020 */
[----:B------:R4:W-:Y:S01]  /*5c10*/  @!P4 STG.E.U8 desc[UR18][R26.64+0x1], R33 ;  /* 0x000001211a00c986 */ /* 0x0009e2000c101112 */
[----:B------:R-:W-:Y:S05]  /*5c20*/  @P5 BRA `(.L_x_46) ;  /* 0x0000000000045947 */ /* 0x000fea0003800000 */
[----:B------:R0:W5:Y:S02]  /*5c30*/  LDG.E.U8 R32, desc[UR18][R28.64+0x8] ;  /* 0x000008121c207981 */ /* 0x000164000c1e1100 */
.L_x_46:
[----:B------:R-:W-:Y:S05]  /*5c40*/  BSYNC B1 ;  /* 0x0000000000017941 */ /* 0x000fea0003800000 */
.L_x_45:
[----:B-----5:R-:W-:Y:S01]  /*5c50*/  LOP3.LUT R32, R32, 0xff, RZ, 0xc0, !PT ;  /* 0x000000ff20207812 */ /* 0x020fe200078ec0ff */
[----:B------:R-:W-:Y:S01]  /*5c60*/  BSSY B1, `(.L_x_47) ;  /* 0x000000b000017945 */ /* 0x000fe20003800000 */
[----:B------:R-:W-:Y:S02]  /*5c70*/  ISETP.LT.OR P4, PT, R35, 0xa, !P1 ;  /* 0x0000000a2300780c */ /* 0x000fe40004f81670 */
[----:B------:R-:W-:-:S05]  /*5c80*/  F2FP.F16.E5M2.UNPACK_B R32, R32 ;  /* 0x00000020ff20723e */ /* 0x000fca00020004ff */
[----:B------:R-:W-:-:S05]  /*5c90*/  HADD2.F32 R32, -RZ, R32.H0_H0 ;  /* 0x20000020ff207230 */ /* 0x000fca0000004100 */
[----:B----4-:R-:W-:Y:S01]  /*5ca0*/  FMUL R33, R32, UR21 ;  /* 0x0000001520217c20 */ /* 0x010fe20008400000 */
[----:B------:R-:W-:-:S03]  /*5cb0*/  PRMT R32, RZ, 0x7610, R32 ;  /* 0x00007610ff207816 */ /* 0x000fc60000000020 */
[----:B------:R-:W-:-:S05]  /*5cc0*/  FFMA R33, R224, UR20, R33 ;  /* 0x00000014e0217c23 */ /* 0x000fca0008000021 */
[----:B------:R-:W-:-:S05]  /*5cd0*/  F2FP.SATFINITE.E5M2.F32.PACK_AB_MERGE_C R33, RZ, R33, RZ ;  /* 0x00000021ff21723e */ /* 0x000fca00048060ff */
[----:B------:R4:W-:Y:S01]  /*5ce0*/  @!P5 STG.E.U8 desc[UR18][R24.64+0x8], R33 ;  /* 0x000008211800d986 */ /* 0x0009e2000c101112 */
[----:B------:R-:W-:Y:S05]  /*5cf0*/  @P4 BRA `(.L_x_48) ;  /* 0x0000000000044947 */ /* 0x000fea0003800000 */
[----:B------:R0:W5:Y:S02]  /*5d00*/  LDG.E.U8 R32, desc[UR18][R28.64+0x9] ;  /* 0x000009121c207981 */ /* 0x000164000c1e1100 */
.L_x_48:
[----:B------:R-:W-:Y:S05]  /*5d10*/  BSYNC B1 ;  /* 0x0000000000017941 */ /* 0x000fea0003800000 */
.L_x_47:
        /* <DEDUP_REMOVED lines=12> */
.L_x_50:
[----:B------:R-:W-:Y:S05]  /*5de0*/  BSYNC B1 ;  /* 0x0000000000017941 */ /* 0x000fea0003800000 */
.L_x_49:
        /* <DEDUP_REMOVED lines=12> */
.L_x_52:
[----:B------:R-:W-:Y:S05]  /*5eb0*/  BSYNC B1 ;  /* 0x0000000000017941 */ /* 0x000fea0003800000 */
.L_x_51:
        /* <DEDUP_REMOVED lines=12> */
.L_x_54:
[----:B------:R-:W-:Y:S05]  /*5f80*/  BSYNC B1 ;  /* 0x0000000000017941 */ /* 0x000fea0003800000 */
.L_x_53:
        /* <DEDUP_REMOVED lines=12> */
.L_x_56:
[----:B------:R-:W-:Y:S05]  /*6050*/  BSYNC B1 ;  /* 0x0000000000017941 */ /* 0x000fea0003800000 */
.L_x_55:
        /* <DEDUP_REMOVED lines=12> */
.L_x_58:
[----:B------:R-:W-:Y:S05]  /*6120*/  BSYNC B1 ;  /* 0x0000000000017941 */ /* 0x000fea0003800000 */
.L_x_57:
        /* <DEDUP_REMOVED lines=12> */
.L_x_60:
[----:B------:R-:W-:Y:S05]  /*61f0*/  BSYNC B1 ;  /* 0x0000000000017941 */ /* 0x000fea0003800000 */
.L_x_59:
        /* <DEDUP_REMOVED lines=12> */
.L_x_62:
[----:B------:R-:W-:Y:S05]  /*62c0*/  BSYNC B1 ;  /* 0x0000000000017941 */ /* 0x000fea0003800000 */
.L_x_61:
        /* <DEDUP_REMOVED lines=12> */
.L_x_64:
[----:B------:R-:W-:Y:S05]  /*6390*/  BSYNC B1 ;  /* 0x0000000000017941 */ /* 0x000fea0003800000 */
.L_x_63:
        /* <DEDUP_REMOVED lines=12> */
.L_x_66:
[----:B------:R-:W-:Y:S05]  /*6460*/  BSYNC B1 ;  /* 0x0000000000017941 */ /* 0x000fea0003800000 */
.L_x_65:
        /* <DEDUP_REMOVED lines=12> */
.L_x_68:
[----:B------:R-:W-:Y:S05]  /*6530*/  BSYNC B1 ;  /* 0x0000000000017941 */ /* 0x000fea0003800000 */
.L_x_67:
        /* <DEDUP_REMOVED lines=12> */
.L_x_70:
[----:B------:R-:W-:Y:S05]  /*6600*/  BSYNC B1 ;  /* 0x0000000000017941 */ /* 0x000fea0003800000 */
.L_x_69:
        /* <DEDUP_REMOVED lines=12> */
.L_x_72:
[----:B------:R-:W-:Y:S05]  /*66d0*/  BSYNC B1 ;  /* 0x0000000000017941 */ /* 0x000fea0003800000 */
.L_x_71:
        /* <DEDUP_REMOVED lines=12> */
.L_x_74:
[----:B------:R-:W-:Y:S05]  /*67a0*/  BSYNC B1 ;  /* 0x0000000000017941 */ /* 0x000fea0003800000 */
.L_x_73:
        /* <DEDUP_REMOVED lines=12> */
.L_x_76:
[----:B------:R-:W-:Y:S05]  /*6870*/  BSYNC B1 ;  /* 0x0000000000017941 */ /* 0x000fea0003800000 */
.L_x_75:
        /* <DEDUP_REMOVED lines=12> */
.L_x_78:
[----:B------:R-:W-:Y:S05]  /*6940*/  BSYNC B1 ;  /* 0x0000000000017941 */ /* 0x000fea0003800000 */
.L_x_77:
        /* <DEDUP_REMOVED lines=12> */
.L_x_80:
[----:B------:R-:W-:Y:S05]  /*6a10*/  BSYNC B1 ;  /* 0x0000000000017941 */ /* 0x000fea0003800000 */
.L_x_79:
        /* <DEDUP_REMOVED lines=12> */
.L_x_82:
[----:B------:R-:W-:Y:S05]  /*6ae0*/  BSYNC B1 ;  /* 0x0000000000017941 */ /* 0x000fea0003800000 */
.L_x_81:
        /* <DEDUP_REMOVED lines=12> */
.L_x_84:
[----:B------:R-:W-:Y:S05]  /*6bb0*/  BSYNC B1 ;  /* 0x0000000000017941 */ /* 0x000fea0003800000 */
.L_x_83:
        /* <DEDUP_REMOVED lines=12> */
.L_x_86:
[----:B------:R-:W-:Y:S05]  /*6c80*/  BSYNC B1 ;  /* 0x0000000000017941 */ /* 0x000fea0003800000 */
.L_x_85:
        /* <DEDUP_REMOVED lines=12> */
.L_x_88:
[----:B------:R-:W-:Y:S05]  /*6d50*/  BSYNC B1 ;  /* 0x0000000000017941 */ /* 0x000fea0003800000 */
.L_x_87:
        /* <DEDUP_REMOVED lines=12> */
.L_x_90:
[----:B------:R-:W-:Y:S05]  /*6e20*/  BSYNC B1 ;  /* 0x0000000000017941 */ /* 0x000fea0003800000 */
.L_x_89:
        /* <DEDUP_REMOVED lines=12> */
.L_x_92:
[----:B------:R-:W-:Y:S05]  /*6ef0*/  BSYNC B1 ;  /* 0x0000000000017941 */ /* 0x000fea0003800000 */
.L_x_91:
        /* <DEDUP_REMOVED lines=12> */
.L_x_94:
[----:B------:R-:W-:Y:S05]  /*6fc0*/  BSYNC B1 ;  /* 0x0000000000017941 */ /* 0x000fea0003800000 */
.L_x_93:
        /* <DEDUP_REMOVED lines=12> */
.L_x_96:
[----:B------:R-:W-:Y:S05]  /*7090*/  BSYNC B1 ;  /* 0x0000000000017941 */ /* 0x000fea0003800000 */
.L_x_95:
        /* <DEDUP_REMOVED lines=12> */
.L_x_98:
[----:B------:R-:W-:Y:S05]  /*7160*/  BSYNC B1 ;  /* 0x0000000000017941 */ /* 0x000fea0003800000 */
.L_x_97:
        /* <DEDUP_REMOVED lines=12> */
.L_x_100:
[----:B------:R-:W-:Y:S05]  /*7230*/  BSYNC B1 ;  /* 0x0000000000017941 */ /* 0x000fea0003800000 */
.L_x_99:
        /* <DEDUP_REMOVED lines=12> */
.L_x_102:
[----:B------:R-:W-:Y:S05]  /*7300*/  BSYNC B1 ;  /* 0x0000000000017941 */ /* 0x000fea0003800000 */
.L_x_101:
        /* <DEDUP_REMOVED lines=12> */
.L_x_104:
[----:B------:R-:W-:Y:S05]  /*73d0*/  BSYNC B1 ;  /* 0x0000000000017941 */ /* 0x000fea0003800000 */
.L_x_103:
        /* <DEDUP_REMOVED lines=12> */
.L_x_106:
[----:B------:R-:W-:Y:S05]  /*74a0*/  BSYNC B1 ;  /* 0x0000000000017941 */ /* 0x000fea0003800000 */
.L_x_105:
        /* <DEDUP_REMOVED lines=12> */
.L_x_108:
[----:B------:R-:W-:Y:S05]  /*7570*/  BSYNC B1 ;  /* 0x0000000000017941 */ /* 0x000fea0003800000 */
.L_x_107:
        /* <DEDUP_REMOVED lines=12> */
.L_x_110:
[----:B------:R-:W-:Y:S05]  /*7640*/  BSYNC B1 ;  /* 0x0000000000017941 */ /* 0x000fea0003800000 */
.L_x_109:
        /* <DEDUP_REMOVED lines=12> */
.L_x_112:
[----:B------:R-:W-:Y:S05]  /*7710*/  BSYNC B1 ;  /* 0x0000000000017941 */ /* 0x000fea0003800000 */
.L_x_111:
        /* <DEDUP_REMOVED lines=12> */
.L_x_114:
[----:B------:R-:W-:Y:S05]  /*77e0*/  BSYNC B1 ;  /* 0x0000000000017941 */ /* 0x000fea0003800000 */
.L_x_113:
        /* <DEDUP_REMOVED lines=12> */
.L_x_116:
[----:B------:R-:W-:Y:S05]  /*78b0*/  BSYNC B1 ;  /* 0x0000000000017941 */ /* 0x000fea0003800000 */
.L_x_115:
        /* <DEDUP_REMOVED lines=12> */
.L_x_118:
[----:B------:R-:W-:Y:S05]  /*7980*/  BSYNC B1 ;  /* 0x0000000000017941 */ /* 0x000fea0003800000 */
.L_x_117:
        /* <DEDUP_REMOVED lines=12> */
.L_x_120:
[----:B------:R-:W-:Y:S05]  /*7a50*/  BSYNC B1 ;  /* 0x0000000000017941 */ /* 0x000fea0003800000 */
.L_x_119:
        /* <DEDUP_REMOVED lines=12> */
.L_x_122:
[----:B------:R-:W-:Y:S05]  /*7b20*/  BSYNC B1 ;  /* 0x0000000000017941 */ /* 0x000fea0003800000 */
.L_x_121:
        /* <DEDUP_REMOVED lines=12> */
.L_x_124:
[----:B------:R-:W-:Y:S05]  /*7bf0*/  BSYNC B1 ;  /* 0x0000000000017941 */ /* 0x000fea0003800000 */
.L_x_123:
        /* <DEDUP_REMOVED lines=12> */
.L_x_126:
[----:B------:R-:W-:Y:S05]  /*7cc0*/  BSYNC B1 ;  /* 0x0000000000017941 */ /* 0x000fea0003800000 */
.L_x_125:
        /* <DEDUP_REMOVED lines=12> */
.L_x_128:
[----:B------:R-:W-:Y:S05]  /*7d90*/  BSYNC B1 ;  /* 0x0000000000017941 */ /* 0x000fea0003800000 */
.L_x_127:
        /* <DEDUP_REMOVED lines=12> */
.L_x_130:
[----:B------:R-:W-:Y:S05]  /*7e60*/  BSYNC B1 ;  /* 0x0000000000017941 */ /* 0x000fea0003800000 */
.L_x_129:
        /* <DEDUP_REMOVED lines=12> */
.L_x_132:
[----:B------:R-:W-:Y:S05]  /*7f30*/  BSYNC B1 ;  /* 0x0000000000017941 */ /* 0x000fea0003800000 */
.L_x_131:
        /* <DEDUP_REMOVED lines=12> */
.L_x_134:
[----:B------:R-:W-:Y:S05]  /*8000*/  BSYNC B1 ;  /* 0x0000000000017941 */ /* 0x000fea0003800000 */
.L_x_133:
        /* <DEDUP_REMOVED lines=12> */
.L_x_136:
[----:B------:R-:W-:Y:S05]  /*80d0*/  BSYNC B1 ;  /* 0x0000000000017941 */ /* 0x000fea0003800000 */
.L_x_135:
        /* <DEDUP_REMOVED lines=12> */
.L_x_138:
[----:B------:R-:W-:Y:S05]  /*81a0*/  BSYNC B1 ;  /* 0x0000000000017941 */ /* 0x000fea0003800000 */
.L_x_137:
        /* <DEDUP_REMOVED lines=12> */
.L_x_140:
[----:B------:R-:W-:Y:S05]  /*8270*/  BSYNC B1 ;  /* 0x0000000000017941 */ /* 0x000fea0003800000 */
.L_x_139:
        /* <DEDUP_REMOVED lines=12> */
.L_x_142:
[----:B------:R-:W-:Y:S05]  /*8340*/  BSYNC B1 ;  /* 0x0000000000017941 */ /* 0x000fea0003800000 */
.L_x_141:
        /* <DEDUP_REMOVED lines=12> */
.L_x_144:
[----:B------:R-:W-:Y:S05]  /*8410*/  BSYNC B1 ;  /* 0x0000000000017941 */ /* 0x000fea0003800000 */
.L_x_143:
        /* <DEDUP_REMOVED lines=12> */
.L_x_146:
[----:B------:R-:W-:Y:S05]  /*84e0*/  BSYNC B1 ;  /* 0x0000000000017941 */ /* 0x000fea0003800000 */
.L_x_145:
        /* <DEDUP_REMOVED lines=12> */
.L_x_148:
[----:B------:R-:W-:Y:S05]  /*85b0*/  BSYNC B1 ;  /* 0x0000000000017941 */ /* 0x000fea0003800000 */
.L_x_147:
        /* <DEDUP_REMOVED lines=12> */
.L_x_150:
[----:B------:R-:W-:Y:S05]  /*8680*/  BSYNC B1 ;  /* 0x0000000000017941 */ /* 0x000fea0003800000 */
.L_x_149:
        /* <DEDUP_REMOVED lines=12> */
.L_x_152:
[----:B------:R-:W-:Y:S05]  /*8750*/  BSYNC B1 ;  /* 0x0000000000017941 */ /* 0x000fea0003800000 */
.L_x_151:
        /* <DEDUP_REMOVED lines=12> */
.L_x_154:
[----:B------:R-:W-:Y:S05]  /*8820*/  BSYNC B1 ;  /* 0x0000000000017941 */ /* 0x000fea0003800000 */
.L_x_153:
        /* <DEDUP_REMOVED lines=12> */
.L_x_156:
[----:B------:R-:W-:Y:S05]  /*88f0*/  BSYNC B1 ;  /* 0x0000000000017941 */ /* 0x000fea0003800000 */
.L_x_155:
        /* <DEDUP_REMOVED lines=12> */
.L_x_158:
[----:B------:R-:W-:Y:S05]  /*89c0*/  BSYNC B1 ;  /* 0x0000000000017941 */ /* 0x000fea0003800000 */
.L_x_157:
        /* <DEDUP_REMOVED lines=12> */
.L_x_160:
[----:B------:R-:W-:Y:S05]  /*8a90*/  BSYNC B1 ;  /* 0x0000000000017941 */ /* 0x000fea0003800000 */
.L_x_159:
        /* <DEDUP_REMOVED lines=12> */
.L_x_162:
[----:B------:R-:W-:Y:S05]  /*8b60*/  BSYNC B1 ;  /* 0x0000000000017941 */ /* 0x000fea0003800000 */
.L_x_161:
        /* <DEDUP_REMOVED lines=12> */
.L_x_164:
[----:B------:R-:W-:Y:S05]  /*8c30*/  BSYNC B1 ;  /* 0x0000000000017941 */ /* 0x000fea0003800000 */
.L_x_163:
        /* <DEDUP_REMOVED lines=12> */
.L_x_166:
[----:B------:R-:W-:Y:S05]  /*8d00*/  BSYNC B1 ;  /* 0x0000000000017941 */ /* 0x000fea0003800000 */
.L_x_165:
        /* <DEDUP_REMOVED lines=12> */
.L_x_168:
[----:B------:R-:W-:Y:S05]  /*8dd0*/  BSYNC B1 ;  /* 0x0000000000017941 */ /* 0x000fea0003800000 */
.L_x_167:
        /* <DEDUP_REMOVED lines=12> */
.L_x_170:
[----:B------:R-:W-:Y:S05]  /*8ea0*/  BSYNC B1 ;  /* 0x0000000000017941 */ /* 0x000fea0003800000 */
.L_x_169:
        /* <DEDUP_REMOVED lines=12> */
.L_x_172:
[----:B------:R-:W-:Y:S05]  /*8f70*/  BSYNC B1 ;  /* 0x0000000000017941 */ /* 0x000fea0003800000 */
.L_x_171:
        /* <DEDUP_REMOVED lines=12> */
.L_x_174:
[----:B------:R-:W-:Y:S05]  /*9040*/  BSYNC B1 ;  /* 0x0000000000017941 */ /* 0x000fea0003800000 */
.L_x_173:
        /* <DEDUP_REMOVED lines=12> */
.L_x_176:
[----:B------:R-:W-:Y:S05]  /*9110*/  BSYNC B1 ;  /* 0x0000000000017941 */ /* 0x000fea0003800000 */
.L_x_175:
        /* <DEDUP_REMOVED lines=12> */
.L_x_178:
[----:B------:R-:W-:Y:S05]  /*91e0*/  BSYNC B1 ;  /* 0x0000000000017941 */ /* 0x000fea0003800000 */
.L_x_177:
        /* <DEDUP_REMOVED lines=12> */
.L_x_180:
[----:B------:R-:W-:Y:S05]  /*92b0*/  BSYNC B1 ;  /* 0x0000000000017941 */ /* 0x000fea0003800000 */
.L_x_179:
        /* <DEDUP_REMOVED lines=12> */
.L_x_182:
[----:B------:R-:W-:Y:S05]  /*9380*/  BSYNC B1 ;  /* 0x0000000000017941 */ /* 0x000fea0003800000 */
.L_x_181:
        /* <DEDUP_REMOVED lines=12> */
.L_x_184:
[----:B------:R-:W-:Y:S05]  /*9450*/  BSYNC B1 ;  /* 0x0000000000017941 */ /* 0x000fea0003800000 */
.L_x_183:
        /* <DEDUP_REMOVED lines=12> */
.L_x_186:
[----:B------:R-:W-:Y:S05]  /*9520*/  BSYNC B1 ;  /* 0x0000000000017941 */ /* 0x000fea0003800000 */
.L_x_185:
        /* <DEDUP_REMOVED lines=12> */
.L_x_188:
[----:B------:R-:W-:Y:S05]  /*95f0*/  BSYNC B1 ;  /* 0x0000000000017941 */ /* 0x000fea0003800000 */
.L_x_187:
        /* <DEDUP_REMOVED lines=12> */
.L_x_190:
[----:B------:R-:W-:Y:S05]  /*96c0*/  BSYNC B1 ;  /* 0x0000000000017941 */ /* 0x000fea0003800000 */
.L_x_189:
        /* <DEDUP_REMOVED lines=12> */
.L_x_192:
[----:B------:R-:W-:Y:S05]  /*9790*/  BSYNC B1 ;  /* 0x0000000000017941 */ /* 0x000fea0003800000 */
.L_x_191:
[----:B-----5:R-:W-:Y:S01]  /*97a0*/  LOP3.LUT R32, R32, 0xff, RZ, 0xc0, !PT ;  /* 0x000000ff20207812 */ /* 0x020fe200078ec0ff */
[----:B------:R-:W-:Y:S01]  /*97b0*/  BSSY B1, `(.L_x_193) ;  /* 0x000000b000017945 */ /* 0x000fe20003800000 */
[----:B------:R-:W-:Y:S02]  /*97c0*/  ISETP.LT.OR P5, PT, R35, 0x99, !P2 ;  /* 0x000000992300780c */ /* 0x000fe400057a1670 */
[----:B------:R-:W-:-:S05]  /*97d0*/  F2FP.F16.E5M2.UNPACK_B R32, R32 ;  /* 0x00000020ff20723e */ /* 0x000fca00020004ff */
[----:B------:R-:W-:-:S05]  /*97e0*/  HADD2.F32 R32, -RZ, R32.H0_H0 ;  /* 0x20000020ff207230 */ /* 0x000fca0000004100 */
[----:B------:R-:W-:-:S04]  /*97f0*/  FMUL R32, R32, UR21 ;  /* 0x0000001520207c20 */ /* 0x000fc80008400000 */
[----:B------:R-:W-:Y:S01]  /*9800*/  FFMA R32, R23, UR20, R32 ;  /* 0x0000001417207c23 */ /* 0x000fe20008000020 */
[----:B------:R-:W-:-:S04]  /*9810*/  PRMT R23, RZ, 0x7610, R23 ;  /* 0x00007610ff177816 */ /* 0x000fc80000000017 */
[----:B----4-:R-:W-:-:S05]  /*9820*/  F2FP.SATFINITE.E5M2.F32.PACK_AB_MERGE_C R33, RZ, R32, RZ ;  /* 0x00000020ff21723e */ /* 0x010fca00048060ff */
[----:B------:R4:W-:Y:S01]  /*9830*/  @!P4 STG.E.U8 desc[UR18][R24.64+0x99], R33 ;  /* 0x000099211800c986 */ /* 0x0009e2000c101112 */
[----:B------:R-:W-:Y:S05]  /*9840*/  @P5 BRA `(.L_x_194) ;  /* 0x0000000000045947 */ /* 0x000fea0003800000 */
[----:B------:R0:W5:Y:S02]  /*9850*/  LDG.E.U8 R23, desc[UR18][R30.64+0x98] ;  /* 0x000098121e177981 */ /* 0x000164000c1e1100 */
.L_x_194:
[----:B------:R-:W-:Y:S05]  /*9860*/  BSYNC B1 ;  /* 0x0000000000017941 */ /* 0x000fea0003800000 */
.L_x_193:
        /* <DEDUP_REMOVED lines=8> */
[----:B------:R-:W-:-:S05]  /*98f0*/  F2FP.SATFINITE.E5M2.F32.PACK_AB_MERGE_C R23, RZ, R23, RZ ;  /* 0x00000017ff17723e */ /* 0x000fca00048060ff */
[----:B------:R0:W-:Y:S01]  /*9900*/  @!P5 STG.E.U8 desc[UR18][R26.64+0x98], R23 ;  /* 0x000098171a00d986 */ /* 0x0001e2000c101112 */
[----:B------:R-:W-:Y:S05]  /*9910*/  @P4 BRA `(.L_x_196) ;  /* 0x0000000000044947 */ /* 0x000fea0003800000 */
[----:B------:R0:W5:Y:S02]  /*9920*/  LDG.E.U8 R22, desc[UR18][R30.64+0x99] ;  /* 0x000099121e167981 */ /* 0x000164000c1e1100 */
.L_x_196:
[----:B------:R-:W-:Y:S05]  /*9930*/  BSYNC B1 ;  /* 0x0000000000017941 */ /* 0x000fea0003800000 */
.L_x_195:
        /* <DEDUP_REMOVED lines=8> */
[----:B0-----:R-:W-:-:S05]  /*99c0*/  F2FP.SATFINITE.E5M2.F32.PACK_AB_MERGE_C R23, RZ, R22, RZ ;  /* 0x00000016ff17723e */ /* 0x001fca00048060ff */
[----:B------:R0:W-:Y:S01]  /*99d0*/  @!P4 STG.E.U8 desc[UR18][R26.64+0x99], R23 ;  /* 0x000099171a00c986 */ /* 0x0001e2000c101112 */
[----:B------:R-:W-:Y:S05]  /*99e0*/  @P5 BRA `(.L_x_198) ;  /* 0x0000000000045947 */ /* 0x000fea0003800000 */
[----:B------:R0:W5:Y:S02]  /*99f0*/  LDG.E.U8 R21, desc[UR18][R28.64+0xa0] ;  /* 0x0000a0121c157981 */ /* 0x000164000c1e1100 */
.L_x_198:
[----:B------:R-:W-:Y:S05]  /*9a00*/  BSYNC B1 ;  /* 0x0000000000017941 */ /* 0x000fea0003800000 */
.L_x_197:
        /* <DEDUP_REMOVED lines=12> */
.L_x_200:
[----:B------:R-:W-:Y:S05]  /*9ad0*/  BSYNC B1 ;  /* 0x0000000000017941 */ /* 0x000fea0003800000 */
.L_x_199:
        /* <DEDUP_REMOVED lines=12> */
.L_x_202:
[----:B------:R-:W-:Y:S05]  /*9ba0*/  BSYNC B1 ;  /* 0x0000000000017941 */ /* 0x000fea0003800000 */
.L_x_201:
        /* <DEDUP_REMOVED lines=12> */
.L_x_204:
[----:B------:R-:W-:Y:S05]  /*9c70*/  BSYNC B1 ;  /* 0x0000000000017941 */ /* 0x000fea0003800000 */
.L_x_203:
        /* <DEDUP_REMOVED lines=12> */
.L_x_206:
[----:B------:R-:W-:Y:S05]  /*9d40*/  BSYNC B1 ;  /* 0x0000000000017941 */ /* 0x000fea0003800000 */
.L_x_205:
        /* <DEDUP_REMOVED lines=12> */
.L_x_208:
[----:B------:R-:W-:Y:S05]  /*9e10*/  BSYNC B1 ;  /* 0x0000000000017941 */ /* 0x000fea0003800000 */
.L_x_207:
        /* <DEDUP_REMOVED lines=12> */
.L_x_210:
[----:B------:R-:W-:Y:S05]  /*9ee0*/  BSYNC B1 ;  /* 0x0000000000017941 */ /* 0x000fea0003800000 */
.L_x_209:
        /* <DEDUP_REMOVED lines=12> */
.L_x_212:
[----:B------:R-:W-:Y:S05]  /*9fb0*/  BSYNC B1 ;  /* 0x0000000000017941 */ /* 0x000fea0003800000 */
.L_x_211:
        /* <DEDUP_REMOVED lines=12> */
.L_x_214:
[----:B------:R-:W-:Y:S05]  /*a080*/  BSYNC B1 ;  /* 0x0000000000017941 */ /* 0x000fea0003800000 */
.L_x_213:
        /* <DEDUP_REMOVED lines=12> */
.L_x_216:
[----:B------:R-:W-:Y:S05]  /*a150*/  BSYNC B1 ;  /* 0x0000000000017941 */ /* 0x000fea0003800000 */
.L_x_215:
        /* <DEDUP_REMOVED lines=12> */
.L_x_218:
[----:B------:R-:W-:Y:S05]  /*a220*/  BSYNC B1 ;  /* 0x0000000000017941 */ /* 0x000fea0003800000 */
.L_x_217:
        /* <DEDUP_REMOVED lines=12> */
.L_x_220:
[----:B------:R-:W-:Y:S05]  /*a2f0*/  BSYNC B1 ;  /* 0x0000000000017941 */ /* 0x000fea0003800000 */
.L_x_219:
        /* <DEDUP_REMOVED lines=12> */
.L_x_222:
[----:B------:R-:W-:Y:S05]  /*a3c0*/  BSYNC B1 ;  /* 0x0000000000017941 */ /* 0x000fea0003800000 */
.L_x_221:
        /* <DEDUP_REMOVED lines=12> */
.L_x_224:
[----:B------:R-:W-:Y:S05]  /*a490*/  BSYNC B1 ;  /* 0x0000000000017941 */ /* 0x000fea0003800000 */
.L_x_223:
        /* <DEDUP_REMOVED lines=12> */
.L_x_226:
[----:B------:R-:W-:Y:S05]  /*a560*/  BSYNC B1 ;  /* 0x0000000000017941 */ /* 0x000fea0003800000 */
.L_x_225:
        /* <DEDUP_REMOVED lines=12> */
.L_x_228:
[----:B------:R-:W-:Y:S05]  /*a630*/  BSYNC B1 ;  /* 0x0000000000017941 */ /* 0x000fea0003800000 */
.L_x_227:
        /* <DEDUP_REMOVED lines=12> */
.L_x_230:
[----:B------:R-:W-:Y:S05]  /*a700*/  BSYNC B1 ;  /* 0x0000000000017941 */ /* 0x000fea0003800000 */
.L_x_229:
        /* <DEDUP_REMOVED lines=12> */
.L_x_232:
[----:B------:R-:W-:Y:S05]  /*a7d0*/  BSYNC B1 ;  /* 0x0000000000017941 */ /* 0x000fea0003800000 */
.L_x_231:
        /* <DEDUP_REMOVED lines=12> */
.L_x_234:
[----:B------:R-:W-:Y:S05]  /*a8a0*/  BSYNC B1 ;  /* 0x0000000000017941 */ /* 0x000fea0003800000 */
.L_x_233:
        /* <DEDUP_REMOVED lines=12> */
.L_x_236:
[----:B------:R-:W-:Y:S05]  /*a970*/  BSYNC B1 ;  /* 0x0000000000017941 */ /* 0x000fea0003800000 */
.L_x_235:
[----:B-----5:R-:W-:Y:S01]  /*a980*/  LOP3.LUT R2, R2, 0xff, RZ, 0xc0, !PT ;  /* 0x000000ff02027812 */ /* 0x020fe200078ec0ff */
[----:B------:R-:W-:Y:S01]  /*a990*/  BSSY B1, `(.L_x_237) ;  /* 0x000000b000017945 */ /* 0x000fe20003800000 */
[----:B------:R-:W-:Y:S02]  /*a9a0*/  ISETP.LT.OR P5, PT, R35, 0xc9, !P1 ;  /* 0x000000c92300780c */ /* 0x000fe40004fa1670 */
[----:B------:R-:W-:-:S05]  /*a9b0*/  F2FP.F16.E5M2.UNPACK_B R2, R2 ;  /* 0x00000002ff02723e */ /* 0x000fca00020004ff */
[----:B------:R-:W-:-:S05]  /*a9c0*/  HADD2.F32 R2, -RZ, R2.H0_H0 ;  /* 0x20000002ff027230 */ /* 0x000fca0000004100 */
[----:B0-----:R-:W-:-:S04]  /*a9d0*/  FMUL R3, R2, UR21 ;  /* 0x0000001502037c20 */ /* 0x001fc80008400000 */
[----:B------:R-:W-:Y:S01]  /*a9e0*/  FFMA R3, R0, UR20, R3 ;  /* 0x0000001400037c23 */ /* 0x000fe20008000003 */
[----:B------:R-:W-:-:S04]  /*a9f0*/  PRMT R0, RZ, 0x7610, R0 ;  /* 0x00007610ff007816 */ /* 0x000fc80000000000 */
[----:B------:R-:W-:-:S05]  /*aa00*/  F2FP.SATFINITE.E5M2.F32.PACK_AB_MERGE_C R3, RZ, R3, RZ ;  /* 0x00000003ff03723e */ /* 0x000fca00048060ff */
[----:B------:R0:W-:Y:S01]  /*aa10*/  @!P4 STG.E.U8 desc[UR18][R26.64+0xc1], R3 ;  /* 0x0000c1031a00c986 */ /* 0x0001e2000c101112 */
[----:B------:R-:W-:Y:S05]  /*aa20*/  @P5 BRA `(.L_x_238) ;  /* 0x0000000000045947 */ /* 0x000fea0003800000 */
[----:B------:R0:W5:Y:S02]  /*aa30*/  LDG.E.U8 R0, desc[UR18][R28.64+0xc8] ;  /* 0x0000c8121c007981 */ /* 0x000164000c1e1100 */
.L_x_238:
[----:B------:R-:W-:Y:S05]  /*aa40*/  BSYNC B1 ;  /* 0x0000000000017941 */ /* 0x000fea0003800000 */
.L_x_237:
[----:B------:R-:W2:Y:S01]  /*aa50*/  LDL.LU R2, [R1] ;  /* 0x0000000001027983 */ /* 0x000ea20000300800 */
[----:B-----5:R-:W-:Y:S01]  /*aa60*/  LOP3.LUT R0, R0, 0xff, RZ, 0xc0, !PT ;  /* 0x000000ff00007812 */ /* 0x020fe200078ec0ff */
[----:B------:R-:W-:Y:S01]  /*aa70*/  BSSY B1, `(.L_x_239) ;  /* 0x000000b000017945 */ /* 0x000fe20003800000 */
[----:B------:R-:W-:Y:S02]  /*aa80*/  ISETP.LT.OR P4, PT, R35, 0xca, !P1 ;  /* 0x000000ca2300780c */ /* 0x000fe40004f81670 */
[----:B------:R-:W-:-:S05]  /*aa90*/  F2FP.F16.E5M2.UNPACK_B R0, R0 ;  /* 0x00000000ff00723e */ /* 0x000fca00020004ff */
[----:B------:R-:W-:-:S05]  /*aaa0*/  HADD2.F32 R0, -RZ, R0.H0_H0 ;  /* 0x20000000ff007230 */ /* 0x000fca0000004100 */
[----:B------:R-:W-:-:S04]  /*aab0*/  FMUL R0, R0, UR21 ;  /* 0x0000001500007c20 */ /* 0x000fc80008400000 */
[----:B--2---:R-:W-:-:S05]  /*aac0*/  FFMA R0, R2, UR20, R0 ;  /* 0x0000001402007c23 */ /* 0x004fca0008000000 */
[----:B0-----:R-:W-:Y:S02]  /*aad0*/  F2FP.SATFINITE.E5M2.F32.PACK_AB_MERGE_C R3, RZ, R0, RZ ;  /* 0x00000000ff03723e */ /* 0x001fe400048060ff */
[----:B------:R-:W-:-:S03]  /*aae0*/  PRMT R0, RZ, 0x7610, R0 ;  /* 0x00007610ff007816 */ /* 0x000fc60000000000 */
[----:B------:R0:W-:Y:S01]  /*aaf0*/  @!P5 STG.E.U8 desc[UR18][R24.64+0xc8], R3 ;  /* 0x0000c8031800d986 */ /* 0x0001e2000c101112 */
[----:B------:R-:W-:Y:S05]  /*ab00*/  @P4 BRA `(.L_x_240) ;  /* 0x0000000000044947 */ /* 0x000fea0003800000 */
[----:B------:R2:W5:Y:S02]  /*ab10*/  LDG.E.U8 R0, desc[UR18][R28.64+0xc9] ;  /* 0x0000c9121c007981 */ /* 0x000564000c1e1100 */
.L_x_240:
[----:B------:R-:W-:Y:S05]  /*ab20*/  BSYNC B1 ;  /* 0x0000000000017941 */ /* 0x000fea0003800000 */
.L_x_239:
[----:B------:R-:W3:Y:S01]  /*ab30*/  LDL.LU R2, [R1+0x4] ;  /* 0x0000040001027983 */ /* 0x000ee20000300800 */
[----:B-----5:R-:W-:Y:S01]  /*ab40*/  LOP3.LUT R0, R0, 0xff, RZ, 0xc0, !PT ;  /* 0x000000ff00007812 */ /* 0x020fe200078ec0ff */
[----:B------:R-:W-:Y:S01]  /*ab50*/  BSSY B1, `(.L_x_241) ;  /* 0x000000b000017945 */ /* 0x000fe20003800000 */
[----:B------:R-:W-:Y:S02]  /*ab60*/  ISETP.LT.OR P5, PT, R35, 0xc9, !P2 ;  /* 0x000000c92300780c */ /* 0x000fe400057a1670 */
[----:B------:R-:W-:-:S05]  /*ab70*/  F2FP.F16.E5M2.UNPACK_B R0, R0 ;  /* 0x00000000ff00723e */ /* 0x000fca00020004ff */
[----:B------:R-:W-:-:S05]  /*ab80*/  HADD2.F32 R0, -RZ, R0.H0_H0 ;  /* 0x20000000ff007230 */ /* 0x000fca0000004100 */
[----:B------:R-:W-:-:S04]  /*ab90*/  FMUL R0, R0, UR21 ;  /* 0x0000001500007c20 */ /* 0x000fc80008400000 */
[----:B---3--:R-:W-:-:S05]  /*aba0*/  FFMA R0, R2, UR20, R0 ;  /* 0x0000001402007c23 */ /* 0x008fca0008000000 */
[----:B0-----:R-:W-:Y:S02]  /*abb0*/  F2FP.SATFINITE.E5M2.F32.PACK_AB_MERGE_C R3, RZ, R0, RZ ;  /* 0x00000000ff03723e */ /* 0x001fe400048060ff */
[----:B------:R-:W-:-:S03]  /*abc0*/  PRMT R0, RZ, 0x7610, R0 ;  /* 0x00007610ff007816 */ /* 0x000fc60000000000 */
[----:B------:R0:W-:Y:S01]  /*abd0*/  @!P4 STG.E.U8 desc[UR18][R24.64+0xc9], R3 ;  /* 0x0000c9031800c986 */ /* 0x0001e2000c101112 */
[----:B------:R-:W-:Y:S05]  /*abe0*/  @P5 BRA `(.L_x_242) ;  /* 0x0000000000045947 */ /* 0x000fea0003800000 */
[----:B------:R3:W5:Y:S02]  /*abf0*/  LDG.E.U8 R0, desc[UR18][R30.64+0xc8] ;  /* 0x0000c8121e007981 */ /* 0x000764000c1e1100 */
.L_x_242:
[----:B------:R-:W-:Y:S05]  /*ac00*/  BSYNC B1 ;  /* 0x0000000000017941 */ /* 0x000fea0003800000 */
.L_x_241:
[----:B------:R-:W2:Y:S01]  /*ac10*/  LDL.LU R2, [R1+0x8] ;  /* 0x0000080001027983 */ /* 0x000ea20000300800 */
        /* <DEDUP_REMOVED lines=12> */
.L_x_244:
[----:B------:R-:W-:Y:S05]  /*ace0*/  BSYNC B1 ;  /* 0x0000000000017941 */ /* 0x000fea0003800000 */
.L_x_243:
        /* <DEDUP_REMOVED lines=13> */
.L_x_246:
[----:B------:R-:W-:Y:S05]  /*adc0*/  BSYNC B1 ;  /* 0x0000000000017941 */ /* 0x000fea0003800000 */
.L_x_245:
        /* <DEDUP_REMOVED lines=13> */
.L_x_248:
[----:B------:R-:W-:Y:S05]  /*aea0*/  BSYNC B1 ;  /* 0x0000000000017941 */ /* 0x000fea0003800000 */
.L_x_247:
        /* <DEDUP_REMOVED lines=13> */
.L_x_250:
[----:B------:R-:W-:Y:S05]  /*af80*/  BSYNC B1 ;  /* 0x0000000000017941 */ /* 0x000fea0003800000 */
.L_x_249:
        /* <DEDUP_REMOVED lines=13> */
.L_x_252:
[----:B------:R-:W-:Y:S05]  /*b060*/  BSYNC B1 ;  /* 0x0000000000017941 */ /* 0x000fea0003800000 */
.L_x_251:
        /* <DEDUP_REMOVED lines=13> */
.L_x_254:
[----:B------:R-:W-:Y:S05]  /*b140*/  BSYNC B1 ;  /* 0x0000000000017941 */ /* 0x000fea0003800000 */
.L_x_253:
        /* <DEDUP_REMOVED lines=13> */
.L_x_256:
[----:B------:R-:W-:Y:S05]  /*b220*/  BSYNC B1 ;  /* 0x0000000000017941 */ /* 0x000fea0003800000 */
.L_x_255:
        /* <DEDUP_REMOVED lines=13> */
.L_x_258:
[----:B------:R-:W-:Y:S05]  /*b300*/  BSYNC B1 ;  /* 0x0000000000017941 */ /* 0x000fea0003800000 */
.L_x_257:
        /* <DEDUP_REMOVED lines=13> */
.L_x_260:
[----:B------:R-:W-:Y:S05]  /*b3e0*/  BSYNC B1 ;  /* 0x0000000000017941 */ /* 0x000fea0003800000 */
.L_x_259:
        /* <DEDUP_REMOVED lines=13> */
.L_x_262:
[----:B------:R-:W-:Y:S05]  /*b4c0*/  BSYNC B1 ;  /* 0x0000000000017941 */ /* 0x000fea0003800000 */
.L_x_261:
        /* <DEDUP_REMOVED lines=13> */
.L_x_264:
[----:B------:R-:W-:Y:S05]  /*b5a0*/  BSYNC B1 ;  /* 0x0000000000017941 */ /* 0x000fea0003800000 */
.L_x_263:
        /* <DEDUP_REMOVED lines=13> */
.L_x_266:
[----:B------:R-:W-:Y:S05]  /*b680*/  BSYNC B1 ;  /* 0x0000000000017941 */ /* 0x000fea0003800000 */
.L_x_265:
        /* <DEDUP_REMOVED lines=13> */
.L_x_268:
[----:B------:R-:W-:Y:S05]  /*b760*/  BSYNC B1 ;  /* 0x0000000000017941 */ /* 0x000fea0003800000 */
.L_x_267:
        /* <DEDUP_REMOVED lines=13> */
.L_x_270:
[----:B------:R-:W-:Y:S05]  /*b840*/  BSYNC B1 ;  /* 0x0000000000017941 */ /* 0x000fea0003800000 */
.L_x_269:
        /* <DEDUP_REMOVED lines=13> */
.L_x_272:
[----:B------:R-:W-:Y:S05]  /*b920*/  BSYNC B1 ;  /* 0x0000000000017941 */ /* 0x000fea0003800000 */
.L_x_271:
        /* <DEDUP_REMOVED lines=13> */
.L_x_274:
[----:B------:R-:W-:Y:S05]  /*ba00*/  BSYNC B1 ;  /* 0x0000000000017941 */ /* 0x000fea0003800000 */
.L_x_273:
        /* <DEDUP_REMOVED lines=13> */
.L_x_276:
[----:B------:R-:W-:Y:S05]  /*bae0*/  BSYNC B1 ;  /* 0x0000000000017941 */ /* 0x000fea0003800000 */
.L_x_275:
        /* <DEDUP_REMOVED lines=13> */
.L_x_278:
[----:B------:R-:W-:Y:S05]  /*bbc0*/  BSYNC B1 ;  /* 0x0000000000017941 */ /* 0x000fea0003800000 */
.L_x_277:
        /* <DEDUP_REMOVED lines=13> */
.L_x_280:
[----:B------:R-:W-:Y:S05]  /*bca0*/  BSYNC B1 ;  /* 0x0000000000017941 */ /* 0x000fea0003800000 */
.L_x_279:
        /* <DEDUP_REMOVED lines=13> */
.L_x_282:
[----:B------:R-:W-:Y:S05]  /*bd80*/  BSYNC B1 ;  /* 0x0000000000017941 */ /* 0x000fea0003800000 */
.L_x_281:
        /* <DEDUP_REMOVED lines=13> */
.L_x_284:
[----:B------:R-:W-:Y:S05]  /*be60*/  BSYNC B1 ;  /* 0x0000000000017941 */ /* 0x000fea0003800000 */
.L_x_283:
        /* <DEDUP_REMOVED lines=13> */
.L_x_286:
[----:B------:R-:W-:Y:S05]  /*bf40*/  BSYNC B1 ;  /* 0x0000000000017941 */ /* 0x000fea0003800000 */
.L_x_285:
        /* <DEDUP_REMOVED lines=13> */
.L_x_288:
[----:B------:R-:W-:Y:S05]  /*c020*/  BSYNC B1 ;  /* 0x0000000000017941 */ /* 0x000fea0003800000 */
.L_x_287:
        /* <DEDUP_REMOVED lines=13> */
.L_x_290:
[----:B------:R-:W-:Y:S05]  /*c100*/  BSYNC B1 ;  /* 0x0000000000017941 */ /* 0x000fea0003800000 */
.L_x_289:
        /* <DEDUP_REMOVED lines=13> */
.L_x_292:
[----:B------:R-:W-:Y:S05]  /*c1e0*/  BSYNC B1 ;  /* 0x0000000000017941 */ /* 0x000fea0003800000 */
.L_x_291:
[----:B------:R-:W-:Y:S05]  /*c1f0*/  @P2 BRA `(.L_x_293) ;  /* 0x00000020009c2947 */ /* 0x000fea0003800000 */
[----:B------:R-:W2:Y:S01]  /*c200*/  LDL.LU R2, [R1+0x6c] ;  /* 0x00006c0001027983 */ /* 0x000ea20000300800 */
[----:B-----5:R-:W-:-:S04]  /*c210*/  LOP3.LUT R0, R0, 0xff, RZ, 0xc0, !PT ;  /* 0x000000ff00007812 */ /* 0x020fc800078ec0ff */
[----:B------:R-:W-:-:S05]  /*c220*/  F2FP.F16.E5M2.UNPACK_B R0, R0 ;  /* 0x00000000ff00723e */ /* 0x000fca00020004ff */
[----:B------:R-:W-:-:S05]  /*c230*/  HADD2.F32 R0, -RZ, R0.H0_H0 ;  /* 0x20000000ff007230 */ /* 0x000fca0000004100 */
[----:B------:R-:W-:-:S04]  /*c240*/  FMUL R0, R0, UR21 ;  /* 0x0000001500007c20 */ /* 0x000fc80008400000 */
[----:B--2---:R-:W-:-:S05]  /*c250*/  FFMA R0, R2, UR20, R0 ;  /* 0x0000001402007c23 */ /* 0x004fca0008000000 */
[----:B0-----:R-:W-:-:S05]  /*c260*/  F2FP.SATFINITE.E5M2.F32.PACK_AB_MERGE_C R3, RZ, R0, RZ ;  /* 0x00000000ff03723e */ /* 0x001fca00048060ff */
[----:B------:R0:W-:Y:S01]  /*c270*/  STG.E.U8 desc[UR18][R26.64+0xf9], R3 ;  /* 0x0000f9031a007986 */ /* 0x0001e2000c101112 */
[----:B------:R-:W-:Y:S05]  /*c280*/  BRA `(.L_x_293) ;  /* 0x0000002000787947 */ /* 0x000fea0003800000 */
.L_x_36:
[----:B------:R-:W-:Y:S01]  /*c290*/  ISETP.GE.AND P2, PT, R38, 0x1, PT ;  /* 0x000000012600780c */ /* 0x000fe20003f46270 */
[----:B------:R-:W-:Y:S01]  /*c2a0*/  FMUL R228, R228, UR20 ;  /* 0x00000014e4e47c20 */ /* 0x000fe20008400000 */
[----:B------:R-:W-:Y:S01]  /*c2b0*/  ISETP.GE.AND P1, PT, R38, 0x9, PT ;  /* 0x000000092600780c */ /* 0x000fe20003f26270 */
[----:B------:R-:W-:Y:S01]  /*c2c0*/  FMUL R227, R227, UR20 ;  /* 0x00000014e3e37c20 */ /* 0x000fe20008400000 */
[C---:B------:R-:W-:Y:S01]  /*c2d0*/  ISETP.LT.OR P4, PT, R35.reuse, 0x1, !P2 ;  /* 0x000000012300780c */ /* 0x040fe20005781670 */
[----:B------:R-:W-:Y:S01]  /*c2e0*/  FMUL R226, R226, UR20 ;  /* 0x00000014e2e27c20 */ /* 0x000fe20008400000 */
[C---:B------:R-:W-:Y:S02]  /*c2f0*/  ISETP.LT.OR P5, PT, R35.reuse, 0x2, !P2 ;  /* 0x000000022300780c */ /* 0x040fe400057a1670 */
[----:B------:R-:W-:Y:S02]  /*c300*/  ISETP.LT.OR P6, PT, R35, 0x1, !P1 ;  /* 0x000000012300780c */ /* 0x000fe40004fc1670 */
[----:B------:R-:W-:-:S02]  /*c310*/  F2FP.SATFINITE.E5M2.F32.PACK_AB_MERGE_C R29, RZ, R228, RZ ;  /* 0x000000e4ff1d723e */ /* 0x000fc400048060ff */
[----:B------:R-:W-:Y:S02]  /*c320*/  F2FP.SATFINITE.E5M2.F32.PACK_AB_MERGE_C R227, RZ, R227, RZ ;  /* 0x000000e3ffe3723e */ /* 0x000fe400048060ff */
[----:B------:R-:W-:Y:S01]  /*c330*/  F2FP.SATFINITE.E5M2.F32.PACK_AB_MERGE_C R31, RZ, R226, RZ ;  /* 0x000000e2ff1f723e */ /* 0x000fe200048060ff */
[----:B------:R-:W-:Y:S01]  /*c340*/  FMUL R225, R225, UR20 ;  /* 0x00000014e1e17c20 */ /* 0x000fe20008400000 */
[----:B------:R-:W-:Y:S01]  /*c350*/  FMUL R224, R224, UR20 ;  /* 0x00000014e0e07c20 */ /* 0x000fe20008400000 */
[----:B------:R0:W-:Y:S01]  /*c360*/  @!P4 STG.E.U8 desc[UR18][R24.64], R29 ;  /* 0x0000001d1800c986 */ /* 0x0001e2000c101112 */
[----:B------:R-:W-:-:S03]  /*c370*/  ISETP.LT.OR P4, PT, R35, 0x2, !P1 ;  /* 0x000000022300780c */ /* 0x000fc60004f81670 */
[----:B------:R-:W-:Y:S01]  /*c380*/  @!P5 STG.E.U8 desc[UR18][R24.64+0x1], R227 ;  /* 0x000001e31800d986 */ /* 0x000fe2000c101112 */
[----:B------:R-:W-:-:S03]  /*c390*/  ISETP.LT.OR P5, PT, R35, 0x9, !P2 ;  /* 0x000000092300780c */ /* 0x000fc600057a1670 */
[----:B------:R1:W-:Y:S01]  /*c3a0*/  @!P6 STG.E.U8 desc[UR18][R26.64], R31 ;  /* 0x0000001f1a00e986 */ /* 0x0003e2000c101112 */
[----:B------:R-:W-:Y:S01]  /*c3b0*/  ISETP.LT.OR P6, PT, R35, 0xa, !P2 ;  /* 0x0000000a2300780c */ /* 0x000fe200057c1670 */
[----:B------:R-:W-:Y:S01]  /*c3c0*/  FMUL R223, R223, UR20 ;  /* 0x00000014dfdf7c20 */ /* 0x000fe20008400000 */
[----:B------:R-:W-:Y:S01]  /*c3d0*/  F2FP.SATFINITE.E5M2.F32.PACK_AB_MERGE_C R225, RZ, R225, RZ ;  /* 0x000000e1ffe1723e */ /* 0x000fe200048060ff */
[----:B------:R-:W-:Y:S01]  /*c3e0*/  FMUL R221, R221, UR20 ;  /* 0x00000014dddd7c20 */ /* 0x000fe20008400000 */
[----:B------:R-:W-:Y:S01]  /*c3f0*/  F2FP.SATFINITE.E5M2.F32.PACK_AB_MERGE_C R33, RZ, R224, RZ ;  /* 0x000000e0ff21723e */ /* 0x000fe200048060ff */
[----:B------:R-:W-:Y:S01]  /*c400*/  FMUL R222, R222, UR20 ;  /* 0x00000014dede7c20 */ /* 0x000fe20008400000 */
[----:B------:R-:W-:Y:S01]  /*c410*/  F2FP.SATFINITE.E5M2.F32.PACK_AB_MERGE_C R223, RZ, R223, RZ ;  /* 0x000000dfffdf723e */ /* 0x000fe200048060ff */
[----:B------:R-:W-:Y:S04]  /*c420*/  @!P4 STG.E.U8 desc[UR18][R26.64+0x1], R225 ;  /* 0x000001e11a00c986 */ /* 0x000fe8000c101112 */
[----:B------:R2:W-:Y:S01]  /*c430*/  @!P5 STG.E.U8 desc[UR18][R24.64+0x8], R33 ;  /* 0x000008211800d986 */ /* 0x0005e2000c101112 */
[----:B------:R-:W-:-:S02]  /*c440*/  ISETP.LT.OR P5, PT, R35, 0xa, !P1 ;  /* 0x0000000a2300780c */ /* 0x000fc40004fa1670 */
[C---:B------:R-:W-:Y:S01]  /*c450*/  ISETP.LT.OR P4, PT, R35.reuse, 0x9, !P1 ;  /* 0x000000092300780c */ /* 0x040fe20004f81670 */
[----:B------:R-:W-:Y:S01]  /*c460*/  @!P6 STG.E.U8 desc[UR18][R24.64+0x9], R223 ;  /* 0x000009df1800e986 */ /* 0x000fe2000c101112 */
[----:B------:R-:W-:Y:S01]  /*c470*/  ISETP.LT.OR P6, PT, R35, 0x11, !P2 ;  /* 0x000000112300780c */ /* 0x000fe200057c1670 */
[----:B------:R-:W-:Y:S01]  /*c480*/  FMUL R220, R220, UR20 ;  /* 0x00000014dcdc7c20 */ /* 0x000fe20008400000 */
[----:B------:R-:W-:Y:S01]  /*c490*/  F2FP.SATFINITE.E5M2.F32.PACK_AB_MERGE_C R221, RZ, R221, RZ ;  /* 0x000000ddffdd723e */ /* 0x000fe200048060ff */
[----:B------:R-:W-:Y:S01]  /*c4a0*/  FMUL R219, R219, UR20 ;  /* 0x00000014dbdb7c20 */ /* 0x000fe20008400000 */
[----:B0-----:R-:W-:Y:S01]  /*c4b0*/  F2FP.SATFINITE.E5M2.F32.PACK_AB_MERGE_C R29, RZ, R222, RZ ;  /* 0x000000deff1d723e */ /* 0x001fe200048060ff */
[----:B------:R-:W-:Y:S01]  /*c4c0*/  FMUL R218, R218, UR20 ;  /* 0x00000014dada7c20 */ /* 0x000fe20008400000 */
[----:B-1----:R-:W-:Y:S01]  /*c4d0*/  F2FP.SATFINITE.E5M2.F32.PACK_AB_MERGE_C R31, RZ, R220, RZ ;  /* 0x000000dcff1f723e */ /* 0x002fe200048060ff */
[----:B------:R-:W-:Y:S01]  /*c4e0*/  FMUL R217, R217, UR20 ;  /* 0x00000014d9d97c20 */ /* 0x000fe20008400000 */
[----:B------:R-:W-:Y:S01]  /*c4f0*/  FMUL R215, R215, UR20 ;  /* 0x00000014d7d77c20 */ /* 0x000fe20008400000 */
[----:B------:R-:W-:Y:S01]  /*c500*/  @!P5 STG.E.U8 desc[UR18][R26.64+0x9], R221 ;  /* 0x000009dd1a00d986 */ /* 0x000fe2000c101112 */
[----:B------:R-:W-:-:S03]  /*c510*/  ISETP.LT.OR P5, PT, R35, 0x12, !P2 ;  /* 0x000000122300780c */ /* 0x000fc600057a1670 */
[----:B------:R0:W-:Y:S01]  /*c520*/  @!P4 STG.E.U8 desc[UR18][R26.64+0x8], R29 ;  /* 0x0000081d1a00c986 */ /* 0x0001e2000c101112 */
[----:B------:R-:W-:-:S03]  /*c530*/  ISETP.LT.OR P4, PT, R35, 0x11, !P1 ;  /* 0x000000112300780c */ /* 0x000fc60004f81670 */
[----:B------:R1:W-:Y:S01]  /*c540*/  @!P6 STG.E.U8 desc[UR18][R24.64+0x10], R31 ;  /* 0x0000101f1800e986 */ /* 0x0003e2000c101112 */
[C---:B------:R-:W-:Y:S02]  /*c550*/  ISETP.LT.OR P6, PT, R35.reuse, 0x12, !P1 ;  /* 0x000000122300780c */ /* 0x040fe40004fc1670 */
[----:B------:R-:W-:Y:S01]  /*c560*/  F2FP.SATFINITE.E5M2.F32.PACK_AB_MERGE_C R219, RZ, R219, RZ ;  /* 0x000000dbffdb723e */ /* 0x000fe200048060ff */
[----:B------:R-:W-:Y:S01]  /*c570*/  FMUL R216, R216, UR20 ;  /* 0x00000014d8d87c20 */ /* 0x000fe20008400000 */
[----:B--2---:R-:W-:Y:S01]  /*c580*/  F2FP.SATFINITE.E5M2.F32.PACK_AB_MERGE_C R33, RZ, R218, RZ ;  /* 0x000000daff21723e */ /* 0x004fe200048060ff */
[----:B------:R-:W-:Y:S01]  /*c590*/  FMUL R214, R214, UR20 ;  /* 0x00000014d6d67c20 */ /* 0x000fe20008400000 */
[----:B------:R-:W-:Y:S01]  /*c5a0*/  F2FP.SATFINITE.E5M2.F32.PACK_AB_MERGE_C R217, RZ, R217, RZ ;  /* 0x000000d9ffd9723e */ /* 0x000fe200048060ff */
[----:B------:R-:W-:Y:S01]  /*c5b0*/  @!P5 STG.E.U8 desc[UR18][R24.64+0x11], R219 ;  /* 0x000011db1800d986 */ /* 0x000fe2000c101112 */
[----:B------:R-:W-:-:S03]  /*c5c0*/  ISETP.LT.OR P5, PT, R35, 0x1a, !P2 ;  /* 0x0000001a2300780c */ /* 0x000fc600057a1670 */
[----:B------:R2:W-:Y:S01]  /*c5d0*/  @!P4 STG.E.U8 desc[UR18][R26.64+0x10], R33 ;  /* 0x000010211a00c986 */ /* 0x0005e2000c101112 */
[----:B------:R-:W-:-:S03]  /*c5e0*/  ISETP.LT.OR P4, PT, R35, 0x19, !P2 ;  /* 0x000000192300780c */ /* 0x000fc60005781670 */
[----:B------:R-:W-:Y:S01]  /*c5f0*/  @!P6 STG.E.U8 desc[UR18][R26.64+0x11], R217 ;  /* 0x000011d91a00e986 */ /* 0x000fe2000c101112 */
[----:B------:R-:W-:Y:S02]  /*c600*/  ISETP.LT.OR P6, PT, R35, 0x19, !P1 ;  /* 0x000000192300780c */ /* 0x000fe40004fc1670 */
[----:B------:R-:W-:Y:S01]  /*c610*/  F2FP.SATFINITE.E5M2.F32.PACK_AB_MERGE_C R215, RZ, R215, RZ ;  /* 0x000000d7ffd7723e */ /* 0x000fe200048060ff */
[----:B------:R-:W-:Y:S01]  /*c620*/  FMUL R213, R213, UR20 ;  /* 0x00000014d5d57c20 */ /* 0x000fe20008400000 */
[----:B0-----:R-:W-:Y:S01]  /*c630*/  F2FP.SATFINITE.E5M2.F32.PACK_AB_MERGE_C R29, RZ, R216, RZ ;  /* 0x000000d8ff1d723e */ /* 0x001fe200048060ff */
[----:B------:R-:W-:Y:S01]  /*c640*/  FMUL R212, R212, UR20 ;  /* 0x00000014d4d47c20 */ /* 0x000fe20008400000 */
[----:B-1----:R-:W-:Y:S01]  /*c650*/  F2FP.SATFINITE.E5M2.F32.PACK_AB_MERGE_C R31, RZ, R214, RZ ;  /* 0x000000d6ff1f723e */ /* 0x002fe200048060ff */
[----:B------:R-:W-:Y:S01]  /*c660*/  @!P5 STG.E.U8 desc[UR18][R24.64+0x19], R215 ;  /* 0x000019d71800d986 */ /* 0x000fe2000c101112 */
[----:B------:R-:W-:-:S03]  /*c670*/  ISETP.LT.OR P5, PT, R35, 0x1a, !P1 ;  /* 0x0000001a2300780c */ /* 0x000fc60004fa1670 */
[----:B------:R0:W-:Y:S01]  /*c680*/  @!P4 STG.E.U8 desc[UR18][R24.64+0x18], R29 ;  /* 0x0000181d1800c986 */ /* 0x0001e2000c101112 */
[----:B------:R-:W-:-:S03]  /*c690*/  ISETP.LT.OR P4, PT, R35, 0x21, !P2 ;  /* 0x000000212300780c */ /* 0x000fc60005781670 */
[----:B------:R1:W-:Y:S01]  /*c6a0*/  @!P6 STG.E.U8 desc[UR18][R26.64+0x18], R31 ;  /* 0x0000181f1a00e986 */ /* 0x0003e2000c101112 */
[----:B------:R-:W-:Y:S01]  /*c6b0*/  ISETP.LT.OR P6, PT, R35, 0x22, !P2 ;  /* 0x000000222300780c */ /* 0x000fe200057c1670 */
[----:B------:R-:W-:Y:S01]  /*c6c0*/  FMUL R211, R211, UR20 ;  /* 0x00000014d3d37c20 */ /* 0x000fe20008400000 */
        /* <DEDUP_REMOVED lines=51> */
[----:B------:R-:W2:Y:S01]  /*ca00*/  LDL.LU R226, [R1+0xc] ;  /* 0x00000c0001e27983 */ /* 0x000ea20000300800 */
[----:B------:R-:W-:-:S03]  /*ca10*/  F2FP.SATFINITE.E5M2.F32.PACK_AB_MERGE_C R199, RZ, R199, RZ ;  /* 0x000000c7ffc7723e */ /* 0x000fc600048060ff */
[----:B------:R-:W-:Y:S01]  /*ca20*/  @!P5 STG.E.U8 desc[UR18][R26.64+0x31], R201 ;  /* 0x000031c91a00d986 */ /* 0x000fe2000c101112 */
[----:B------:R-:W-:-:S03]  /*ca30*/  ISETP.LT.OR P5, PT, R35, 0x3a, !P1 ;  /* 0x0000003a2300780c */ /* 0x000fc60004fa1670 */
[----:B------:R3:W-:Y:S01]  /*ca40*/  @!P4 STG.E.U8 desc[UR18][R24.64+0x38], R33 ;  /* 0x000038211800c986 */ /* 0x0007e2000c101112 */
[----:B------:R-:W-:-:S03]  /*ca50*/  ISETP.LT.OR P4, PT, R35, 0x39, !P1 ;  /* 0x000000392300780c */ /* 0x000fc60004f81670 */
[----:B------:R-:W-:Y:S01]  /*ca60*/  @!P6 STG.E.U8 desc[UR18][R24.64+0x39], R199 ;  /* 0x000039c71800e986 */ /* 0x000fe2000c101112 */
[----:B------:R-:W-:Y:S01]  /*ca70*/  ISETP.LT.OR P6, PT, R35, 0x41, !P2 ;  /* 0x000000412300780c */ /* 0x000fe200057c1670 */
[----:B------:R-:W-:Y:S01]  /*ca80*/  FMUL R198, R198, UR20 ;  /* 0x00000014c6c67c20 */ /* 0x000fe20008400000 */
[----:B------:R-:W-:Y:S01]  /*ca90*/  FMUL R196, R196, UR20 ;  /* 0x00000014c4c47c20 */ /* 0x000fe20008400000 */
[----:B------:R-:W4:Y:S01]  /*caa0*/  LDL.LU R227, [R1+0x8] ;  /* 0x0000080001e37983 */ /* 0x000f220000300800 */
[----:B------:R-:W-:-:S03]  /*cab0*/  F2FP.SATFINITE.E5M2.F32.PACK_AB_MERGE_C R197, RZ, R197, RZ ;  /* 0x000000c5ffc5723e */ /* 0x000fc600048060ff */
[----:B------:R-:W2:Y:S01]  /*cac0*/  LDL.LU R224, [R1+0x4] ;  /* 0x0000040001e07983 */ /* 0x000ea20000300800 */
[----:B0-----:R-:W-:-:S03]  /*cad0*/  F2FP.SATFINITE.E5M2.F32.PACK_AB_MERGE_C R29, RZ, R198, RZ ;  /* 0x000000c6ff1d723e */ /* 0x001fc600048060ff */
[----:B------:R-:W4:Y:S01]  /*cae0*/  LDL.LU R225, [R1] ;  /* 0x0000000001e17983 */ /* 0x000f220000300800 */
[----:B-1----:R-:W-:-:S03]  /*caf0*/  F2FP.SATFINITE.E5M2.F32.PACK_AB_MERGE_C R31, RZ, R196, RZ ;  /* 0x000000c4ff1f723e */ /* 0x002fc600048060ff */
[----:B------:R-:W-:Y:S01]  /*cb00*/  @!P5 STG.E.U8 desc[UR18][R26.64+0x39], R197 ;  /* 0x000039c51a00d986 */ /* 0x000fe2000c101112 */
[----:B------:R-:W-:Y:S01]  /*cb10*/  ISETP.LT.OR P5, PT, R35, 0x42, !P2 ;  /* 0x000000422300780c */ /* 0x000fe200057a1670 */
[----:B------:R-:W-:Y:S02]  /*cb20*/  FMUL R195, R195, UR20 ;  /* 0x00000014c3c37c20 */ /* 0x000fe40008400000 */
[----:B------:R0:W-:Y:S01]  /*cb30*/  @!P4 STG.E.U8 desc[UR18][R26.64+0x38], R29 ;  /* 0x0000381d1a00c986 */ /* 0x0001e2000c101112 */
[----:B------:R-:W-:-:S03]  /*cb40*/  ISETP.LT.OR P4, PT, R35, 0x41, !P1 ;  /* 0x000000412300780c */ /* 0x000fc60004f81670 */
[----:B------:R1:W-:Y:S01]  /*cb50*/  @!P6 STG.E.U8 desc[UR18][R24.64+0x40], R31 ;  /* 0x0000401f1800e986 */ /* 0x0003e2000c101112 */
[----:B------:R-:W-:Y:S01]  /*cb60*/  ISETP.LT.OR P6, PT, R35, 0x42, !P1 ;  /* 0x000000422300780c */ /* 0x000fe20004fc1670 */
[----:B------:R-:W-:Y:S01]  /*cb70*/  FMUL R194, R194, UR20 ;  /* 0x00000014c2c27c20 */ /* 0x000fe20008400000 */
[----:B------:R-:W-:Y:S01]  /*cb80*/  FMUL R193, R193, UR20 ;  /* 0x00000014c1c17c20 */ /* 0x000fe20008400000 */
[----:B------:R-:W-:Y:S01]  /*cb90*/  F2FP.SATFINITE.E5M2.F32.PACK_AB_MERGE_C R195, RZ, R195, RZ ;  /* 0x000000c3ffc3723e */ /* 0x000fe200048060ff */
[----:B------:R-:W-:Y:S01]  /*cba0*/  FMUL R191, R191, UR20 ;  /* 0x00000014bfbf7c20 */ /* 0x000fe20008400000 */
[----:B------:R-:W-:Y:S01]  /*cbb0*/  FMUL R192, R192, UR20 ;  /* 0x00000014c0c07c20 */ /* 0x000fe20008400000 */
[----:B---3--:R-:W-:Y:S01]  /*cbc0*/  F2FP.SATFINITE.E5M2.F32.PACK_AB_MERGE_C R33, RZ, R194, RZ ;  /* 0x000000c2ff21723e */ /* 0x008fe200048060ff */
        /* <DEDUP_REMOVED lines=178> */
[----:B0-----:R-:W-:Y:S01]  /*d6f0*/  F2FP.SATFINITE.E5M2.F32.PACK_AB_MERGE_C R29, RZ, R22, RZ ;  /* 0x00000016ff1d723e */ /* 0x001fe200048060ff */
[----:B------:R-:W-:Y:S01]  /*d700*/  FMUL R18, R18, UR20 ;  /* 0x0000001412127c20 */ /* 0x000fe20008400000 */
[----:B-1----:R-:W-:Y:S01]  /*d710*/  F2FP.SATFINITE.E5M2.F32.PACK_AB_MERGE_C R31, RZ, R20, RZ ;  /* 0x00000014ff1f723e */ /* 0x002fe200048060ff */
[----:B------:R0:W-:Y:S01]  /*d720*/  @!P5 STG.E.U8 desc[UR18][R26.64+0x99], R21 ;  /* 0x000099151a00d986 */ /* 0x0001e2000c101112 */
[----:B------:R-:W-:-:S03]  /*d730*/  ISETP.LT.OR P5, PT, R35, 0xa2, !P2 ;  /* 0x000000a22300780c */ /* 0x000fc600057a1670 */
[----:B------:R-:W-:Y:S01]  /*d740*/  @!P4 STG.E.U8 desc[UR18][R26.64+0x98], R29 ;  /* 0x0000981d1a00c986 */ /* 0x000fe2000c101112 */
[----:B------:R-:W-:-:S03]  /*d750*/  ISETP.LT.OR P4, PT, R35, 0xa1, !P1 ;  /* 0x000000a12300780c */ /* 0x000fc60004f81670 */
[----:B------:R-:W-:Y:S01]  /*d760*/  @!P6 STG.E.U8 desc[UR18][R24.64+0xa0], R31 ;  /* 0x0000a01f1800e986 */ /* 0x000fe2000c101112 */
[----:B------:R-:W-:Y:S01]  /*d770*/  ISETP.LT.OR P6, PT, R35, 0xa2, !P1 ;  /* 0x000000a22300780c */ /* 0x000fe20004fc1670 */
[----:B------:R-:W-:Y:S01]  /*d780*/  FMUL R17, R17, UR20 ;  /* 0x0000001411117c20 */ /* 0x000fe20008400000 */
[----:B------:R-:W-:Y:S01]  /*d790*/  F2FP.SATFINITE.E5M2.F32.PACK_AB_MERGE_C R19, RZ, R19, RZ ;  /* 0x00000013ff13723e */ /* 0x000fe200048060ff */
[----:B------:R-:W-:Y:S01]  /*d7a0*/  FMUL R15, R15, UR20 ;  /* 0x000000140f0f7c20 */ /* 0x000fe20008400000 */
[----:B---3--:R-:W-:Y:S01]  /*d7b0*/  F2FP.SATFINITE.E5M2.F32.PACK_AB_MERGE_C R23, RZ, R18, RZ ;  /* 0x00000012ff17723e */ /* 0x008fe200048060ff */
[----:B------:R-:W-:Y:S01]  /*d7c0*/  FMUL R16, R16, UR20 ;  /* 0x0000001410107c20 */ /* 0x000fe20008400000 */
[----:B------:R-:W-:Y:S01]  /*d7d0*/  F2FP.SATFINITE.E5M2.F32.PACK_AB_MERGE_C R17, RZ, R17, RZ ;  /* 0x00000011ff11723e */ /* 0x000fe200048060ff */
        /* <DEDUP_REMOVED lines=34> */
[----:B------:R-:W2:Y:S01]  /*da00*/  LDL.LU R223, [R1+0x14] ;  /* 0x0000140001df7983 */ /* 0x000ea20000300800 */
[----:B-1----:R-:W-:-:S03]  /*da10*/  F2FP.SATFINITE.E5M2.F32.PACK_AB_MERGE_C R13, RZ, R8, RZ ;  /* 0x00000008ff0d723e */ /* 0x002fc600048060ff */
        /* <DEDUP_REMOVED lines=8> */
[----:B------:R-:W2:Y:S01]  /*daa0*/  LDL.LU R222, [R1+0x10] ;  /* 0x0000100001de7983 */ /* 0x000ea20000300800 */
[----:B------:R-:W-:Y:S01]  /*dab0*/  FMUL R6, R6, UR20 ;  /* 0x0000001406067c20 */ /* 0x000fe20008400000 */
[----:B-----5:R-:W-:Y:S01]  /*dac0*/  FMUL R2, R2, UR20 ;  /* 0x0000001402027c20 */ /* 0x020fe20008400000 */
[----:B------:R-:W-:Y:S01]  /*dad0*/  F2FP.SATFINITE.E5M2.F32.PACK_AB_MERGE_C R5, RZ, R5, RZ ;  /* 0x00000005ff05723e */ /* 0x000fe200048060ff */
[----:B------:R1:W-:Y:S01]  /*dae0*/  @!P5 STG.E.U8 desc[UR18][R24.64+0xb9], R7 ;  /* 0x0000b9071800d986 */ /* 0x0003e2000c101112 */
[----:B------:R-:W-:Y:S01]  /*daf0*/  FMUL R3, R3, UR20 ;  /* 0x0000001403037c20 */ /* 0x000fe20008400000 */
[----:B---3--:R-:W-:Y:S01]  /*db00*/  F2FP.SATFINITE.E5M2.F32.PACK_AB_MERGE_C R11, RZ, R6, RZ ;  /* 0x00000006ff0b723e */ /* 0x008fe200048060ff */
[----:B------:R-:W-:Y:S01]  /*db10*/  FMUL R0, R0, UR20 ;  /* 0x0000001400007c20 */ /* 0x000fe20008400000 */
[----:B------:R-:W3:Y:S01]  /*db20*/  LDL.LU R221, [R1+0x18] ;  /* 0x0000180001dd7983 */ /* 0x000ee20000300800 */
[----:B------:R-:W-:Y:S01]  /*db30*/  ISETP.LT.OR P5, PT, R35, 0xc2, !P2 ;  /* 0x000000c22300780c */ /* 0x000fe200057a1670 */
[----:B------:R-:W-:Y:S01]  /*db40*/  FMUL R4, R4, UR20 ;  /* 0x0000001404047c20 */ /* 0x000fe20008400000 */
[----:B0-----:R-:W-:Y:S01]  /*db50*/  F2FP.SATFINITE.E5M2.F32.PACK_AB_MERGE_C R13, RZ, R3, RZ ;  /* 0x00000003ff0d723e */ /* 0x001fe200048060ff */
[----:B------:R0:W-:Y:S01]  /*db60*/  @!P6 STG.E.U8 desc[UR18][R26.64+0xb9], R5 ;  /* 0x0000b9051a00e986 */ /* 0x0001e2000c101112 */
[----:B-1----:R-:W-:Y:S01]  /*db70*/  F2FP.SATFINITE.E5M2.F32.PACK_AB_MERGE_C R7, RZ, R2, RZ ;  /* 0x00000002ff07723e */ /* 0x002fe200048060ff */
[----:B----4-:R-:W-:-:S02]  /*db80*/  FMUL R2, R225, UR20 ;  /* 0x00000014e1027c20 */ /* 0x010fc40008400000 */
[----:B------:R1:W-:Y:S01]  /*db90*/  @!P4 STG.E.U8 desc[UR18][R26.64+0xb8], R11 ;  /* 0x0000b80b1a00c986 */ /* 0x0003e2000c101112 */
[----:B--2---:R-:W-:Y:S01]  /*dba0*/  FMUL R3, R224, UR20 ;  /* 0x00000014e0037c20 */ /* 0x004fe20008400000 */
[----:B------:R-:W-:Y:S02]  /*dbb0*/  ISETP.LT.OR P4, PT, R35, 0xc1, !P2 ;  /* 0x000000c12300780c */ /* 0x000fe40005781670 */
[----:B------:R-:W2:Y:S01]  /*dbc0*/  LDL.LU R225, [R1+0x1c] ;  /* 0x00001c0001e17983 */ /* 0x000ea20000300800 */
[----:B------:R-:W-:Y:S02]  /*dbd0*/  F2FP.SATFINITE.E5M2.F32.PACK_AB_MERGE_C R9, RZ, R4, RZ ;  /* 0x00000004ff09723e */ /* 0x000fe400048060ff */
[----:B0-----:R-:W-:Y:S01]  /*dbe0*/  F2FP.SATFINITE.E5M2.F32.PACK_AB_MERGE_C R5, RZ, R0, RZ ;  /* 0x00000000ff05723e */ /* 0x001fe200048060ff */
[----:B------:R-:W4:Y:S01]  /*dbf0*/  LDL.LU R224, [R1+0x20] ;  /* 0x0000200001e07983 */ /* 0x000f220000300800 */
[----:B------:R-:W-:Y:S01]  /*dc00*/  FMUL R0, R227, UR20 ;  /* 0x00000014e3007c20 */ /* 0x000fe20008400000 */
[----:B------:R-:W-:-:S02]  /*dc10*/  ISETP.LT.OR P6, PT, R35, 0xc1, !P1 ;  /* 0x000000c12300780c */ /* 0x000fc40004fc1670 */
[----:B-1----:R-:W-:Y:S01]  /*dc20*/  F2FP.SATFINITE.E5M2.F32.PACK_AB_MERGE_C R11, RZ, R2, RZ ;  /* 0x00000002ff0b723e */ /* 0x002fe200048060ff */
[----:B------:R-:W4:Y:S01]  /*dc30*/  LDL.LU R227, [R1+0x24] ;  /* 0x0000240001e37983 */ /* 0x000f220000300800 */
[----:B------:R-:W-:-:S03]  /*dc40*/  FMUL R2, R226, UR20 ;  /* 0x00000014e2027c20 */ /* 0x000fc60008400000 */
[----:B------:R-:W4:Y:S04]  /*dc50*/  LDL.LU R226, [R1+0x28] ;  /* 0x0000280001e27983 */ /* 0x000f280000300800 */
[----:B------:R-:W-:Y:S01]  /*dc60*/  @!P5 STG.E.U8 desc[UR18][R24.64+0xc1], R13 ;  /* 0x0000c10d1800d986 */ /* 0x000fe2000c101112 */
[----:B------:R-:W-:-:S03]  /*dc70*/  ISETP.LT.OR P5, PT, R35, 0xc2, !P1 ;  /* 0x000000c22300780c */ /* 0x000fc60004fa1670 */
[----:B------:R0:W-:Y:S01]  /*dc80*/  @!P4 STG.E.U8 desc[UR18][R24.64+0xc0], R9 ;  /* 0x0000c0091800c986 */ /* 0x0001e2000c101112 */
[----:B------:R-:W-:-:S03]  /*dc90*/  ISETP.LT.OR P4, PT, R35, 0xc9, !P2 ;  /* 0x000000c92300780c */ /* 0x000fc60005781670 */
[----:B------:R1:W-:Y:S01]  /*dca0*/  @!P6 STG.E.U8 desc[UR18][R26.64+0xc0], R7 ;  /* 0x0000c0071a00e986 */ /* 0x0003e2000c101112 */
[----:B------:R-:W-:-:S03]  /*dcb0*/  ISETP.LT.OR P6, PT, R35, 0xca, !P2 ;  /* 0x000000ca2300780c */ /* 0x000fc600057c1670 */
[----:B------:R-:W4:Y:S04]  /*dcc0*/  LDL.LU R220, [R1+0x2c] ;  /* 0x00002c0001dc7983 */ /* 0x000f280000300800 */
[----:B------:R3:W-:Y:S01]  /*dcd0*/  @!P5 STG.E.U8 desc[UR18][R26.64+0xc1], R5 ;  /* 0x0000c1051a00d986 */ /* 0x0007e2000c101112 */
[----:B0-----:R-:W-:-:S03]  /*dce0*/  F2FP.SATFINITE.E5M2.F32.PACK_AB_MERGE_C R9, RZ, R3, RZ ;  /* 0x00000003ff09723e */ /* 0x001fc600048060ff */
[----:B------:R-:W-:Y:S01]  /*dcf0*/  @!P4 STG.E.U8 desc[UR18][R24.64+0xc8], R11 ;  /* 0x0000c80b1800c986 */ /* 0x000fe2000c101112 */
[----:B------:R-:W-:Y:S02]  /*dd00*/  ISETP.LT.OR P4, PT, R35, 0xc9, !P1 ;  /* 0x000000c92300780c */ /* 0x000fe40004f81670 */
[----:B-1----:R-:W-:Y:S02]  /*dd10*/  F2FP.SATFINITE.E5M2.F32.PACK_AB_MERGE_C R7, RZ, R0, RZ ;  /* 0x00000000ff07723e */ /* 0x002fe400048060ff */
[----:B------:R-:W-:Y:S01]  /*dd20*/  F2FP.SATFINITE.E5M2.F32.PACK_AB_MERGE_C R13, RZ, R2, RZ ;  /* 0x00000002ff0d723e */ /* 0x000fe200048060ff */
[----:B------:R0:W-:Y:S08]  /*dd30*/  @!P6 STG.E.U8 desc[UR18][R24.64+0xc9], R9 ;  /* 0x0000c9091800e986 */ /* 0x0001f0000c101112 */
[----:B------:R1:W-:Y:S01]  /*dd40*/  @!P4 STG.E.U8 desc[UR18][R26.64+0xc8], R7 ;  /* 0x0000c8071a00c986 */ /* 0x0003e2000c101112 */
[----:B------:R-:W-:Y:S01]  /*dd50*/  FMUL R0, R223, UR20 ;  /* 0x00000014df007c20 */ /* 0x000fe20008400000 */
[----:B------:R-:W-:-:S02]  /*dd60*/  FMUL R3, R222, UR20 ;  /* 0x00000014de037c20 */ /* 0x000fc40008400000 */
[----:B------:R-:W4:Y:S03]  /*dd70*/  LDL.LU R222, [R1+0x30] ;  /* 0x0000300001de7983 */ /* 0x000f260000300800 */
[----:B---3--:R-:W-:Y:S01]  /*dd80*/  F2FP.SATFINITE.E5M2.F32.PACK_AB_MERGE_C R5, RZ, R3, RZ ;  /* 0x00000003ff05723e */ /* 0x008fe200048060ff */
[----:B------:R-:W3:Y:S01]  /*dd90*/  LDL.LU R223, [R1+0x34] ;  /* 0x0000340001df7983 */ /* 0x000ee20000300800 */
[----:B------:R-:W-:Y:S01]  /*dda0*/  FMUL R2, R221, UR20 ;  /* 0x00000014dd027c20 */ /* 0x000fe20008400000 */
[----:B0-----:R-:W-:-:S04]  /*ddb0*/  F2FP.SATFINITE.E5M2.F32.PACK_AB_MERGE_C R9, RZ, R0, RZ ;  /* 0x00000000ff09723e */ /* 0x001fc800048060ff */
[----:B------:R-:W-:Y:S01]  /*ddc0*/  F2FP.SATFINITE.E5M2.F32.PACK_AB_MERGE_C R11, RZ, R2, RZ ;  /* 0x00000002ff0b723e */ /* 0x000fe200048060ff */
[----:B--2---:R-:W-:Y:S02]  /*ddd0*/  FMUL R3, R225, UR20 ;  /* 0x00000014e1037c20 */ /* 0x004fe40008400000 */
[----:B------:R-:W2:Y:S01]  /*dde0*/  LDL.LU R225, [R1+0x38] ;  /* 0x0000380001e17983 */ /* 0x000ea20000300800 */
[----:B----4-:R-:W-:Y:S02]  /*ddf0*/  FMUL R0, R224, UR20 ;  /* 0x00000014e0007c20 */ /* 0x010fe40008400000 */
[----:B-1----:R-:W-:Y:S01]  /*de00*/  F2FP.SATFINITE.E5M2.F32.PACK_AB_MERGE_C R7, RZ, R3, RZ ;  /* 0x00000003ff07723e */ /* 0x002fe200048060ff */
[----:B------:R-:W4:Y:S01]  /*de10*/  LDL.LU R224, [R1+0x3c] ;  /* 0x00003c0001e07983 */ /* 0x000f220000300800 */
[----:B------:R-:W-:-:S03]  /*de20*/  FMUL R2, R227, UR20 ;  /* 0x00000014e3027c20 */ /* 0x000fc60008400000 */
[----:B------:R-:W4:Y:S01]  /*de30*/  LDL.LU R227, [R1+0x40] ;  /* 0x0000400001e37983 */ /* 0x000f220000300800 */
[----:B------:R-:W-:-:S03]  /*de40*/  FMUL R3, R226, UR20 ;  /* 0x00000014e2037c20 */ /* 0x000fc60008400000 */
[----:B------:R-:W4:Y:S01]  /*de50*/  LDL.LU R226, [R1+0x44] ;  /* 0x0000440001e27983 */ /* 0x000f220000300800 */
[C---:B------:R-:W-:Y:S02]  /*de60*/  ISETP.LT.OR P5, PT, R35.reuse, 0xca, !P1 ;  /* 0x000000ca2300780c */ /* 0x040fe40004fa1670 */
[C---:B------:R-:W-:Y:S01]  /*de70*/  ISETP.LT.OR P6, PT, R35.reuse, 0xd1, !P2 ;  /* 0x000000d12300780c */ /* 0x040fe200057c1670 */
[----:B------:R-:W4:Y:S01]  /*de80*/  LDL.LU R219, [R1+0x48] ;  /* 0x0000480001db7983 */ /* 0x000f220000300800 */
[----:B------:R-:W-:-:S03]  /*de90*/  ISETP.LT.OR P4, PT, R35, 0xd1, !P1 ;  /* 0x000000d12300780c */ /* 0x000fc60004f81670 */
[----:B------:R-:W4:Y:S04]  /*dea0*/  LDL.LU R218, [R1+0x4c] ;  /* 0x00004c0001da7983 */ /* 0x000f280000300800 */
[----:B------:R-:W4:Y:S04]  /*deb0*/  LDL.LU R221, [R1+0x50] ;  /* 0x0000500001dd7983 */ /* 0x000f280000300800 */
[----:B------:R0:W-:Y:S01]  /*dec0*/  @!P5 STG.E.U8 desc[UR18][R26.64+0xc9], R13 ;  /* 0x0000c90d1a00d986 */ /* 0x0001e2000c101112 */
[----:B------:R-:W-:-:S03]  /*ded0*/  ISETP.LT.OR P5, PT, R35, 0xd2, !P2 ;  /* 0x000000d22300780c */ /* 0x000fc600057a1670 */
[----:B------:R1:W-:Y:S01]  /*dee0*/  @!P6 STG.E.U8 desc[UR18][R24.64+0xd0], R5 ;  /* 0x0000d0051800e986 */ /* 0x0003e2000c101112 */
[----:B------:R-:W-:Y:S02]  /*def0*/  ISETP.LT.OR P6, PT, R35, 0xd2, !P1 ;  /* 0x000000d22300780c */ /* 0x000fe40004fc1670 */
[----:B0-----:R-:W-:-:S07]  /*df00*/  F2FP.SATFINITE.E5M2.F32.PACK_AB_MERGE_C R13, RZ, R2, RZ ;  /* 0x00000002ff0d723e */ /* 0x001fce00048060ff */
[----:B------:R0:W-:Y:S01]  /*df10*/  @!P5 STG.E.U8 desc[UR18][R24.64+0xd1], R9 ;  /* 0x0000d1091800d986 */ /* 0x0001e2000c101112 */
[C---:B------:R-:W-:Y:S02]  /*df20*/  ISETP.LT.OR P5, PT, R35.reuse, 0xda, !P2 ;  /* 0x000000da2300780c */ /* 0x040fe400057a1670 */
[----:B-1----:R-:W-:Y:S01]  /*df30*/  F2FP.SATFINITE.E5M2.F32.PACK_AB_MERGE_C R5, RZ, R0, RZ ;  /* 0x00000000ff05723e */ /* 0x002fe200048060ff */
[----:B------:R-:W-:Y:S01]  /*df40*/  @!P4 STG.E.U8 desc[UR18][R26.64+0xd0], R11 ;  /* 0x0000d00b1a00c986 */ /* 0x000fe2000c101112 */
[C---:B------:R-:W-:Y:S01]  /*df50*/  ISETP.LT.OR P4, PT, R35.reuse, 0xd9, !P2 ;  /* 0x000000d92300780c */ /* 0x040fe20005781670 */
[----:B------:R-:W-:Y:S02]  /*df60*/  FMUL R0, R220, UR20 ;  /* 0x00000014dc007c20 */ /* 0x000fe40008400000 */
[----:B------:R1:W-:Y:S01]  /*df70*/  @!P6 STG.E.U8 desc[UR18][R26.64+0xd1], R7 ;  /* 0x0000d1071a00e986 */ /* 0x0003e2000c101112 */
[----:B------:R-:W-:-:S03]  /*df80*/  ISETP.LT.OR P6, PT, R35, 0xd9, !P1 ;  /* 0x000000d92300780c */ /* 0x000fc60004fc1670 */
[----:B------:R-:W4:Y:S01]  /*df90*/  LDL.LU R220, [R1+0x54] ;  /* 0x0000540001dc7983 */ /* 0x000f220000300800 */
[----:B0-----:R-:W-:-:S03]  /*dfa0*/  F2FP.SATFINITE.E5M2.F32.PACK_AB_MERGE_C R9, RZ, R3, RZ ;  /* 0x00000003ff09723e */ /* 0x001fc600048060ff */
[----:B------:R-:W-:Y:S01]  /*dfb0*/  @!P5 STG.E.U8 desc[UR18][R24.64+0xd9], R13 ;  /* 0x0000d90d1800d986 */ /* 0x000fe2000c101112 */
[----:B-1----:R-:W-:-:S03]  /*dfc0*/  F2FP.SATFINITE.E5M2.F32.PACK_AB_MERGE_C R7, RZ, R0, RZ ;  /* 0x00000000ff07723e */ /* 0x002fc600048060ff */
[----:B------:R0:W-:Y:S04]  /*dfd0*/  @!P4 STG.E.U8 desc[UR18][R24.64+0xd8], R5 ;  /* 0x0000d8051800c986 */ /* 0x0001e8000c101112 */
[----:B------:R1:W-:Y:S01]  /*dfe0*/  @!P6 STG.E.U8 desc[UR18][R26.64+0xd8], R9 ;  /* 0x0000d8091a00e986 */ /* 0x0003e2000c101112 */
[----:B------:R-:W-:-:S03]  /*dff0*/  FMUL R2, R222, UR20 ;  /* 0x00000014de027c20 */ /* 0x000fc60008400000 */
[----:B------:R-:W4:Y:S01]  /*e000*/  LDL.LU R222, [R1+0x58] ;  /* 0x0000580001de7983 */ /* 0x000f220000300800 */
[----:B---3--:R-:W-:Y:S01]  /*e010*/  FMUL R3, R223, UR20 ;  /* 0x00000014df037c20 */ /* 0x008fe20008400000 */
[----:B------:R-:W-:Y:S02]  /*e020*/  F2FP.SATFINITE.E5M2.F32.PACK_AB_MERGE_C R11, RZ, R2, RZ ;  /* 0x00000002ff0b723e */ /* 0x000fe400048060ff */
[----:B------:R-:W3:Y:S02]  /*e030*/  LDL.LU R223, [R1+0x5c] ;  /* 0x00005c0001df7983 */ /* 0x000ee40000300800 */
[----:B0-----:R-:W-:Y:S01]  /*e040*/  F2FP.SATFINITE.E5M2.F32.PACK_AB_MERGE_C R5, RZ, R3, RZ ;  /* 0x00000003ff05723e */ /* 0x001fe200048060ff */
[----:B--2---:R-:W-:Y:S02]  /*e050*/  FMUL R0, R225, UR20 ;  /* 0x00000014e1007c20 */ /* 0x004fe40008400000 */
[----:B------:R-:W2:Y:S01]  /*e060*/  LDL.LU R225, [R1+0x60] ;  /* 0x0000600001e17983 */ /* 0x000ea20000300800 */
[----:B----4-:R-:W-:-:S02]  /*e070*/  FMUL R2, R224, UR20 ;  /* 0x00000014e0027c20 */ /* 0x010fc40008400000 */
[----:B-1----:R-:W-:Y:S01]  /*e080*/  F2FP.SATFINITE.E5M2.F32.PACK_AB_MERGE_C R9, RZ, R0, RZ ;  /* 0x00000000ff09723e */ /* 0x002fe200048060ff */
[----:B------:R-:W4:Y:S01]  /*e090*/  LDL.LU R224, [R1+0x64] ;  /* 0x0000640001e07983 */ /* 0x000f220000300800 */
[----:B------:R-:W-:-:S03]  /*e0a0*/  FMUL R3, R227, UR20 ;  /* 0x00000014e3037c20 */ /* 0x000fc60008400000 */
[----:B------:R-:W4:Y:S01]  /*e0b0*/  LDL.LU R227, [R1+0x68] ;  /* 0x0000680001e37983 */ /* 0x000f220000300800 */
[----:B------:R-:W-:-:S03]  /*e0c0*/  FMUL R0, R226, UR20 ;  /* 0x00000014e2007c20 */ /* 0x000fc60008400000 */
[----:B------:R-:W4:Y:S01]  /*e0d0*/  LDL.LU R226, [R1+0x6c] ;  /* 0x00006c0001e27983 */ /* 0x000f220000300800 */
[C---:B------:R-:W-:Y:S02]  /*e0e0*/  ISETP.LT.OR P5, PT, R35.reuse, 0xda, !P1 ;  /* 0x000000da2300780c */ /* 0x040fe40004fa1670 */
[C---:B------:R-:W-:Y:S02]  /*e0f0*/  ISETP.LT.OR P4, PT, R35.reuse, 0xe1, !P2 ;  /* 0x000000e12300780c */ /* 0x040fe40005781670 */
[----:B------:R-:W-:-:S09]  /*e100*/  ISETP.LT.OR P6, PT, R35, 0xe2, !P2 ;  /* 0x000000e22300780c */ /* 0x000fd200057c1670 */
[----:B------:R0:W-:Y:S01]  /*e110*/  @!P5 STG.E.U8 desc[UR18][R26.64+0xd9], R7 ;  /* 0x0000d9071a00d986 */ /* 0x0001e2000c101112 */
[----:B------:R-:W-:-:S03]  /*e120*/  ISETP.LT.OR P5, PT, R35, 0xe2, !P1 ;  /* 0x000000e22300780c */ /* 0x000fc60004fa1670 */
[----:B------:R-:W-:Y:S01]  /*e130*/  @!P4 STG.E.U8 desc[UR18][R24.64+0xe0], R11 ;  /* 0x0000e00b1800c986 */ /* 0x000fe2000c101112 */
[----:B------:R-:W-:-:S03]  /*e140*/  ISETP.LT.OR P4, PT, R35, 0xe1, !P1 ;  /* 0x000000e12300780c */ /* 0x000fc60004f81670 */
[----:B------:R1:W-:Y:S01]  /*e150*/  @!P6 STG.E.U8 desc[UR18][R24.64+0xe1], R5 ;  /* 0x0000e1051800e986 */ /* 0x0003e2000c101112 */
[----:B------:R-:W-:Y:S02]  /*e160*/  ISETP.LT.OR P6, PT, R35, 0xe9, !P2 ;  /* 0x000000e92300780c */ /* 0x000fe400057c1670 */
[----:B------:R-:W-:Y:S02]  /*e170*/  F2FP.SATFINITE.E5M2.F32.PACK_AB_MERGE_C R13, RZ, R2, RZ ;  /* 0x00000002ff0d723e */ /* 0x000fe400048060ff */
[----:B0-----:R-:W-:-:S03]  /*e180*/  F2FP.SATFINITE.E5M2.F32.PACK_AB_MERGE_C R7, RZ, R3, RZ ;  /* 0x00000003ff07723e */ /* 0x001fc600048060ff */
[----:B------:R-:W-:Y:S01]  /*e190*/  @!P5 STG.E.U8 desc[UR18][R26.64+0xe1], R13 ;  /* 0x0000e10d1a00d986 */ /* 0x000fe2000c101112 */
[----:B------:R-:W-:-:S03]  /*e1a0*/  ISETP.LT.OR P5, PT, R35, 0xea, !P2 ;  /* 0x000000ea2300780c */ /* 0x000fc600057a1670 */
[----:B------:R0:W-:Y:S01]  /*e1b0*/  @!P4 STG.E.U8 desc[UR18][R26.64+0xe0], R9 ;  /* 0x0000e0091a00c986 */ /* 0x0001e2000c101112 */
[----:B------:R-:W-:-:S03]  /*e1c0*/  ISETP.LT.OR P4, PT, R35, 0xe9, !P1 ;  /* 0x000000e92300780c */ /* 0x000fc60004f81670 */
[----:B------:R0:W-:Y:S01]  /*e1d0*/  @!P6 STG.E.U8 desc[UR18][R24.64+0xe8], R7 ;  /* 0x0000e8071800e986 */ /* 0x0001e2000c101112 */
[----:B------:R-:W-:Y:S01]  /*e1e0*/  ISETP.LT.OR P6, PT, R35, 0xea, !P1 ;  /* 0x000000ea2300780c */ /* 0x000fe20004fc1670 */
[----:B------:R-:W-:Y:S01]  /*e1f0*/  FMUL R2, R219, UR20 ;  /* 0x00000014db027c20 */ /* 0x000fe20008400000 */
[----:B------:R-:W-:Y:S01]  /*e200*/  FMUL R3, R218, UR20 ;  /* 0x00000014da037c20 */ /* 0x000fe20008400000 */
[----:B-1----:R-:W-:-:S03]  /*e210*/  F2FP.SATFINITE.E5M2.F32.PACK_AB_MERGE_C R5, RZ, R0, RZ ;  /* 0x00000000ff05723e */ /* 0x002fc600048060ff */
[----:B------:R-:W-:Y:S02]  /*e220*/  F2FP.SATFINITE.E5M2.F32.PACK_AB_MERGE_C R11, RZ, R2, RZ ;  /* 0x00000002ff0b723e */ /* 0x000fe400048060ff */
[----:B0-----:R-:W-:Y:S01]  /*e230*/  F2FP.SATFINITE.E5M2.F32.PACK_AB_MERGE_C R9, RZ, R3, RZ ;  /* 0x00000003ff09723e */ /* 0x001fe200048060ff */
[----:B------:R-:W-:Y:S01]  /*e240*/  @!P5 STG.E.U8 desc[UR18][R24.64+0xe9], R5 ;  /* 0x0000e9051800d986 */ /* 0x000fe2000c101112 */
[----:B------:R-:W-:-:S03]  /*e250*/  ISETP.LT.OR P5, PT, R35, 0xf2, !P2 ;  /* 0x000000f22300780c */ /* 0x000fc600057a1670 */
[----:B------:R-:W-:Y:S01]  /*e260*/  @!P4 STG.E.U8 desc[UR18][R26.64+0xe8], R11 ;  /* 0x0000e80b1a00c986 */ /* 0x000fe2000c101112 */
[----:B------:R-:W-:-:S03]  /*e270*/  ISETP.LT.OR P4, PT, R35, 0xf1, !P2 ;  /* 0x000000f12300780c */ /* 0x000fc60005781670 */
[----:B------:R-:W-:Y:S01]  /*e280*/  @!P6 STG.E.U8 desc[UR18][R26.64+0xe9], R9 ;  /* 0x0000e9091a00e986 */ /* 0x000fe2000c101112 */
[----:B------:R-:W-:Y:S01]  /*e290*/  ISETP.LT.OR P6, PT, R35, 0xf1, !P1 ;  /* 0x000000f12300780c */ /* 0x000fe20004fc1670 */
[----:B------:R-:W-:Y:S01]  /*e2a0*/  FMUL R0, R221, UR20 ;  /* 0x00000014dd007c20 */ /* 0x000fe20008400000 */
[----:B------:R-:W-:-:S04]  /*e2b0*/  FMUL R2, R220, UR20 ;  /* 0x00000014dc027c20 */ /* 0x000fc80008400000 */
[----:B------:R-:W-:Y:S02]  /*e2c0*/  F2FP.SATFINITE.E5M2.F32.PACK_AB_MERGE_C R7, RZ, R0, RZ ;  /* 0x00000000ff07723e */ /* 0x000fe400048060ff */
[----:B------:R-:W-:-:S03]  /*e2d0*/  F2FP.SATFINITE.E5M2.F32.PACK_AB_MERGE_C R13, RZ, R2, RZ ;  /* 0x00000002ff0d723e */ /* 0x000fc600048060ff */
[----:B------:R0:W-:Y:S01]  /*e2e0*/  @!P4 STG.E.U8 desc[UR18][R24.64+0xf0], R7 ;  /* 0x0000f0071800c986 */ /* 0x0001e2000c101112 */
[----:B------:R-:W-:-:S03]  /*e2f0*/  ISETP.LT.OR P4, PT, R35, 0xf2, !P1 ;  /* 0x000000f22300780c */ /* 0x000fc60004f81670 */
[----:B------:R1:W-:Y:S01]  /*e300*/  @!P5 STG.E.U8 desc[UR18][R24.64+0xf1], R13 ;  /* 0x0000f10d1800d986 */ /* 0x0003e2000c101112 */
[C---:B------:R-:W-:Y:S02]  /*e310*/  ISETP.LT.OR P5, PT, R35.reuse, 0xf9, !P2 ;  /* 0x000000f92300780c */ /* 0x040fe400057a1670 */
[----:B------:R-:W-:Y:S01]  /*e320*/  ISETP.LT.OR P2, PT, R35, 0xfa, !P2 ;  /* 0x000000fa2300780c */ /* 0x000fe20005741670 */
[----:B------:R-:W-:-:S05]  /*e330*/  FMUL R3, R222, UR20 ;  /* 0x00000014de037c20 */ /* 0x000fca0008400000 */
[----:B------:R-:W-:Y:S01]  /*e340*/  F2FP.SATFINITE.E5M2.F32.PACK_AB_MERGE_C R15, RZ, R3, RZ ;  /* 0x00000003ff0f723e */ /* 0x000fe200048060ff */
[----:B---3--:R-:W-:-:S04]  /*e350*/  FMUL R0, R223, UR20 ;  /* 0x00000014df007c20 */ /* 0x008fc80008400000 */
[----:B------:R1:W-:Y:S01]  /*e360*/  @!P6 STG.E.U8 desc[UR18][R26.64+0xf0], R15 ;  /* 0x0000f00f1a00e986 */ /* 0x0003e2000c101112 */
[C---:B------:R-:W-:Y:S02]  /*e370*/  ISETP.LT.OR P6, PT, R35.reuse, 0xf9, !P1 ;  /* 0x000000f92300780c */ /* 0x040fe40004fc1670 */
[----:B------:R-:W-:Y:S02]  /*e380*/  ISETP.LT.OR P1, PT, R35, 0xfa, !P1 ;  /* 0x000000fa2300780c */ /* 0x000fe40004f21670 */
[----:B0-----:R-:W-:Y:S01]  /*e390*/  F2FP.SATFINITE.E5M2.F32.PACK_AB_MERGE_C R7, RZ, R0, RZ ;  /* 0x00000000ff07723e */ /* 0x001fe200048060ff */
[----:B--2---:R-:W-:Y:S01]  /*e3a0*/  FMUL R2, R225, UR20 ;  /* 0x00000014e1027c20 */ /* 0x004fe20008400000 */
[----:B----4-:R-:W-:-:S04]  /*e3b0*/  FMUL R3, R224, UR20 ;  /* 0x00000014e0037c20 */ /* 0x010fc80008400000 */
[----:B------:R-:W-:Y:S01]  /*e3c0*/  F2FP.SATFINITE.E5M2.F32.PACK_AB_MERGE_C R9, RZ, R2, RZ ;  /* 0x00000002ff09723e */ /* 0x000fe200048060ff */
[----:B------:R-:W-:Y:S01]  /*e3d0*/  FMUL R4, R227, UR20 ;  /* 0x00000014e3047c20 */ /* 0x000fe20008400000 */
[----:B------:R-:W-:Y:S01]  /*e3e0*/  FMUL R5, R226, UR20 ;  /* 0x00000014e2057c20 */ /* 0x000fe20008400000 */
[----:B------:R-:W-:-:S03]  /*e3f0*/  F2FP.SATFINITE.E5M2.F32.PACK_AB_MERGE_C R3, RZ, R3, RZ ;  /* 0x00000003ff03723e */ /* 0x000fc600048060ff */
[----:B------:R-:W-:Y:S02]  /*e400*/  F2FP.SATFINITE.E5M2.F32.PACK_AB_MERGE_C R11, RZ, R4, RZ ;  /* 0x00000004ff0b723e */ /* 0x000fe400048060ff */
[----:B------:R-:W-:Y:S01]  /*e410*/  F2FP.SATFINITE.E5M2.F32.PACK_AB_MERGE_C R5, RZ, R5, RZ ;  /* 0x00000005ff05723e */ /* 0x000fe200048060ff */
[----:B------:R1:W-:Y:S04]  /*e420*/  @!P4 STG.E.U8 desc[UR18][R26.64+0xf1], R7 ;  /* 0x0000f1071a00c986 */ /* 0x0003e8000c101112 */
[----:B------:R1:W-:Y:S04]  /*e430*/  @!P5 STG.E.U8 desc[UR18][R24.64+0xf8], R9 ;  /* 0x0000f8091800d986 */ /* 0x0003e8000c101112 */
[----:B------:R1:W-:Y:S04]  /*e440*/  @!P2 STG.E.U8 desc[UR18][R24.64+0xf9], R3 ;  /* 0x0000f9031800a986 */ /* 0x0003e8000c101112 */
[----:B------:R1:W-:Y:S04]  /*e450*/  @!P6 STG.E.U8 desc[UR18][R26.64+0xf8], R11 ;  /* 0x0000f80b1a00e986 */ /* 0x0003e8000c101112 */
[----:B------:R1:W-:Y:S02]  /*e460*/  @!P1 STG.E.U8 desc[UR18][R26.64+0xf9], R5 ;  /* 0x0000f9051a009986 */ /* 0x0003e4000c101112 */
.L_x_293:
[----:B------:R-:W-:Y:S05]  /*e470*/  BSYNC B0 ;  /* 0x0000000000007941 */ /* 0x000fea0003800000 */
.L_x_35:
[----:B01---5:R-:W2:Y:S04]  /*e480*/  LDL.LU R3, [R1+0x74] ;  /* 0x0000740001037983 */ /* 0x023ea80000300800 */
[----:B------:R-:W2:Y:S01]  /*e490*/  LDL.LU R2, [R1+0x78] ;  /* 0x0000780001027983 */ /* 0x000ea20000300800 */
[----:B------:R-:W-:Y:S01]  /*e4a0*/  ULDC UR6, c[0x0][0xc] ;  /* 0x0000030000067ab9 */ /* 0x000fe20000000800 */
[----:B------:R-:W-:Y:S01]  /*e4b0*/  ULDC UR7, c[0x0][0x10] ;  /* 0x0000040000077ab9 */ /* 0x000fe20000000800 */
[----:B------:R-:W2:Y:S01]  /*e4c0*/  LDC R5, c[0x0][0x14] ;  /* 0x00000500ff057b82 */ /* 0x000ea20000000800 */
[----:B------:R-:W-:Y:S01]  /*e4d0*/  UIMAD.WIDE.U32 UR6, UR6, UR7, URZ ;  /* 0x00000007060672a5 */ /* 0x000fe2000f8e003f */
[----:B------:R-:W-:Y:S01]  /*e4e0*/  PRMT R0, RZ, 0x7610, R0 ;  /* 0x00007610ff007816 */ /* 0x000fe20000000000 */
[----:B------:R-:W-:-:S04]  /*e4f0*/  UMOV UR22, 0xffffffff ;  /* 0xffffffff00167882 */ /* 0x000fc80000000000 */
[----:B--2---:R-:W-:-:S04]  /*e500*/  IMAD.WIDE.U32 R2, R5, UR6, R2 ;  /* 0x0000000605027c25 */ /* 0x004fc8000f8e0002 */
[----:B------:R-:W-:Y:S01]  /*e510*/  IMAD R5, R5, UR7, RZ ;  /* 0x0000000705057c24 */ /* 0x000fe2000f8e02ff */
[----:B------:R-:W-:Y:S01]  /*e520*/  ULDC.64 UR6, c[0x0][0x650] ;  /* 0x0001940000067ab9 */ /* 0x000fe20000000a00 */
[----:B------:R-:W-:Y:S01]  /*e530*/  IMAD.MOV.U32 R19, RZ, RZ, R2 ;  /* 0x000000ffff137224 */ /* 0x000fe200078e0002 */
[----:B------:R-:W-:Y:S01]  /*e540*/  ISETP.GE.U32.AND P1, PT, R2, UR6, PT ;  /* 0x0000000602007c0c */ /* 0x000fe2000bf26070 */
[----:B------:R-:W-:Y:S02]  /*e550*/  IMAD.IADD R22, R3, 0x1, R5 ;  /* 0x0000000103167824 */ /* 0x000fe400078e0205 */
[----:B------:R-:W-:-:S03]  /*e560*/  IMAD.MOV.U32 R2, RZ, RZ, -0x1 ;  /* 0xffffffffff027424 */ /* 0x000fc600078e00ff */
[----:B------:R0:W-:Y:S01]  /*e570*/  STL [R1+0x74], R22 ;  /* 0x0000741601007387 */ /* 0x0001e20000100800 */
[----:B------:R-:W-:-:S03]  /*e580*/  ISETP.GE.U32.AND.EX P1, PT, R22, UR7, PT, P1 ;  /* 0x0000000716007c0c */ /* 0x000fc6000bf26110 */
[----:B------:R0:W-:Y:S04]  /*e590*/  STL [R1+0x78], R19 ;  /* 0x0000781301007387 */ /* 0x0001e80000100800 */
[----:B------:R0:W-:Y:S06]  /*e5a0*/  STL [R1+0x7c], R2 ;  /* 0x00007c0201007387 */ /* 0x0001ec0000100800 */
[----:B------:R-:W-:Y:S05]  /*e5b0*/  @P1 BRA `(.L_x_294) ;  /* 0x00000004006c1947 */ /* 0x000fea0003800000 */
[----:B------:R-:W1:Y:S01]  /*e5c0*/  S2R R14, SR_CTAID.X ;  /* 0x00000000000e7919 */ /* 0x000e620000002500 */
[----:B------:R-:W2:Y:S01]  /*e5d0*/  LDC.64 R8, c[0x0][0x628] ;  /* 0x00018a00ff087b82 */ /* 0x000ea20000000a00 */
[----:B------:R-:W-:Y:S01]  /*e5e0*/  ULDC UR6, c[0x0][0x150] ;  /* 0x0000540000067ab9 */ /* 0x000fe20000000800 */
[----:B------:R-:W-:Y:S01]  /*e5f0*/  IMAD.MOV.U32 R6, RZ, RZ, R19 ;  /* 0x000000ffff067224 */ /* 0x000fe200078e0013 */
[----:B------:R-:W0:Y:S01]  /*e600*/  S2R R16, SR_CTAID.Y ;  /* 0x0000000000107919 */ /* 0x000e220000002600 */
[----:B------:R-:W-:-:S04]  /*e610*/  IMAD.MOV.U32 R7, RZ, RZ, R22 ;  /* 0x000000ffff077224 */ /* 0x000fc800078e0016 */
[----:B------:R-:W0:Y:S08]  /*e620*/  LDC R17, c[0x0][0x144] ;  /* 0x00005100ff117b82 */ /* 0x000e300000000800 */
[----:B------:R-:W0:Y:S08]  /*e630*/  LDC R10, c[0x0][0x630] ;  /* 0x00018c00ff0a7b82 */ /* 0x000e300000000800 */
[----:B------:R-:W0:Y:S01]  /*e640*/  LDC.64 R12, c[0x0][0x620] ;  /* 0x00018800ff0c7b82 */ /* 0x000e220000000a00 */
[----:B--2---:R-:W-:-:S04]  /*e650*/  ISETP.NE.U32.AND P1, PT, R8, RZ, PT ;  /* 0x000000ff0800720c */ /* 0x004fc80003f25070 */
[----:B------:R-:W-:Y:S02]  /*e660*/  ISETP.NE.AND.EX P1, PT, R9, RZ, PT, P1 ;  /* 0x000000ff0900720c */ /* 0x000fe40003f25310 */
[----:B-1----:R-:W-:-:S05]  /*e670*/  I2FP.F32.U32 R0, R14 ;  /* 0x0000000e00007245 */ /* 0x002fca0000201000 */
[----:B------:R-:W-:-:S04]  /*e680*/  FMUL R0, R0, UR6 ;  /* 0x0000000600007c20 */ /* 0x000fc80008400000 */
[----:B------:R1:W2:Y:S02]  /*e690*/  F2I.U32.TRUNC.NTZ R15, R0 ;  /* 0x00000000000f7305 */ /* 0x0002a4000020f000 */
[----:B------:R-:W-:Y:S05]  /*e6a0*/  @!P1 BRA `(.L_x_295) ;  /* 0x0000000000289947 */ /* 0x000fea0003800000 */
[----:B-1----:R-:W1:Y:S02]  /*e6b0*/  LDC R0, c[0x0][0x634] ;  /* 0x00018d00ff007b82 */ /* 0x002e640000000800 */
[----:B-1----:R-:W-:-:S05]  /*e6c0*/  IADD3 R7, P1, R19, R0, RZ ;  /* 0x0000000013077210 */ /* 0x002fca0007f3e0ff */
[----:B------:R-:W-:-:S04]  /*e6d0*/  IMAD.X R11, RZ, RZ, R22, P1 ;  /* 0x000000ffff0b7224 */ /* 0x000fc800008e0616 */
[----:B0-----:R-:W-:-:S04]  /*e6e0*/  IMAD.WIDE.U32 R2, R11, R8, RZ ;  /* 0x000000080b027225 */ /* 0x001fc800078e00ff */
[----:B------:R-:W-:-:S04]  /*e6f0*/  IMAD.WIDE.U32 R4, P1, R7, R9, R2 ;  /* 0x0000000907047225 */ /* 0x000fc80007820002 */
[----:B------:R-:W-:-:S04]  /*e700*/  IMAD.WIDE.U32 R2, R7, R8, RZ ;  /* 0x0000000807027225 */ /* 0x000fc800078e00ff */
[----:B------:R-:W-:Y:S01]  /*e710*/  IMAD.X R7, RZ, RZ, RZ, P1 ;  /* 0x000000ffff077224 */ /* 0x000fe200008e06ff */
[----:B------:R-:W-:Y:S01]  /*e720*/  IADD3 RZ, P1, R3, R4, RZ ;  /* 0x0000000403ff7210 */ /* 0x000fe20007f3e0ff */
[----:B------:R-:W-:-:S04]  /*e730*/  IMAD.MOV.U32 R6, RZ, RZ, R5 ;  /* 0x000000ffff067224 */ /* 0x000fc800078e0005 */
[----:B------:R-:W-:-:S08]  /*e740*/  IMAD.WIDE.U32.X R6, R11, R9, R6, P1 ;  /* 0x000000090b067225 */ /* 0x000fd000008e0406 */
.L_x_295:
[-CC-:B0---4-:R-:W-:Y:S01]  /*e750*/  SHF.R.U64 R24, R6, R10.reuse, R7.reuse ;  /* 0x0000000a06187219 */ /* 0x191fe20000001207 */
[----:B------:R-:W0:Y:S01]  /*e760*/  LDC.64 R20, c[0x0][0x640] ;  /* 0x00019000ff147b82 */ /* 0x000e220000000a00 */
[----:B-1----:R-:W-:Y:S01]  /*e770*/  SHF.R.U32.HI R0, RZ, R10, R7 ;  /* 0x0000000aff007219 */ /* 0x002fe20000011607 */
[----:B------:R-:W-:Y:S01]  /*e780*/  IMAD.MOV.U32 R2, RZ, RZ, R19 ;  /* 0x000000ffff027224 */ /* 0x000fe200078e0013 */
[----:B------:R-:W-:Y:S01]  /*e790*/  IADD3 R5, P1, RZ, -R24, RZ ;  /* 0x80000018ff057210 */ /* 0x000fe20007f3e0ff */
[----:B--2---:R-:W-:Y:S01]  /*e7a0*/  IMAD.MOV R15, RZ, RZ, -R15 ;  /* 0x000000ffff0f7224 */ /* 0x004fe200078e0a0f */
[----:B------:R-:W-:Y:S01]  /*e7b0*/  ULDC UR6, c[0x0][0x154] ;  /* 0x0000550000067ab9 */ /* 0x000fe20000000800 */
[----:B------:R-:W-:Y:S02]  /*e7c0*/  IMAD.MOV.U32 R7, RZ, RZ, 0x1 ;  /* 0x00000001ff077424 */ /* 0x000fe400078e00ff */
[----:B------:R-:W1:Y:S01]  /*e7d0*/  LDC R4, c[0x0][0x618] ;  /* 0x00018600ff047b82 */ /* 0x000e620000000800 */
[----:B------:R-:W-:-:S02]  /*e7e0*/  IMAD.X R3, RZ, RZ, ~R0, P1 ;  /* 0x000000ffff037224 */ /* 0x000fc400008e0e00 */
[----:B------:R-:W-:Y:S02]  /*e7f0*/  IMAD R15, R17, R15, R14 ;  /* 0x0000000f110f7224 */ /* 0x000fe400078e020e */
[-C--:B------:R-:W-:Y:S02]  /*e800*/  IMAD R0, R3, R12.reuse, RZ ;  /* 0x0000000c03007224 */ /* 0x080fe400078e02ff */
[----:B------:R-:W-:Y:S01]  /*e810*/  IMAD.MOV.U32 R3, RZ, RZ, R22 ;  /* 0x000000ffff037224 */ /* 0x000fe200078e0016 */
[----:B------:R-:W2:Y:S01]  /*e820*/  LDC R6, c[0x0][0x608] ;  /* 0x00018200ff067b82 */ /* 0x000ea20000000800 */
[----:B------:R-:W-:-:S04]  /*e830*/  IMAD.WIDE.U32 R2, R5, R12, R2 ;  /* 0x0000000c05027225 */ /* 0x000fc800078e0002 */
[----:B------:R-:W-:-:S03]  /*e840*/  IMAD R5, R5, R13, R0 ;  /* 0x0000000d05057224 */ /* 0x000fc600078e0200 */
[----:B------:R-:W4:Y:S01]  /*e850*/  LDC R18, c[0x0][0x658] ;  /* 0x00019600ff127b82 */ /* 0x000f220000000800 */
[----:B------:R-:W-:Y:S01]  /*e860*/  I2FP.F32.U32 R0, R16 ;  /* 0x0000001000007245 */ /* 0x000fe20000201000 */
[----:B------:R-:W-:Y:S01]  /*e870*/  IMAD.IADD R3, R3, 0x1, R5 ;  /* 0x0000000103037824 */ /* 0x000fe200078e0205 */
[----:B0-----:R-:W-:Y:S01]  /*e880*/  ISETP.NE.U32.AND P1, PT, R20, RZ, PT ;  /* 0x000000ff1400720c */ /* 0x001fe20003f25070 */
[----:B------:R-:W-:Y:S02]  /*e890*/  IMAD.MOV.U32 R5, RZ, RZ, -0x1 ;  /* 0xffffffffff057424 */ /* 0x000fe400078e00ff */
[----:B------:R-:W-:Y:S02]  /*e8a0*/  FMUL R0, R0, UR6 ;  /* 0x0000000600007c20 */ /* 0x000fe40008400000 */
[----:B------:R-:W0:Y:S01]  /*e8b0*/  LDC R13, c[0x0][0x148] ;  /* 0x00005200ff0d7b82 */ /* 0x000e220000000800 */
[----:B-1----:R-:W-:Y:S01]  /*e8c0*/  SHF.R.U64 R10, R2, R4, R3 ;  /* 0x00000004020a7219 */ /* 0x002fe20000001203 */
[----:B------:R1:W0:Y:S01]  /*e8d0*/  F2I.U32.TRUNC.NTZ R12, R0 ;  /* 0x00000000000c7305 */ /* 0x000222000020f000 */
[----:B------:R-:W-:-:S02]  /*e8e0*/  ISETP.NE.AND.EX P1, PT, R21, RZ, PT, P1 ;  /* 0x000000ff1500720c */ /* 0x000fc40003f25310 */
[----:B------:R-:W-:-:S03]  /*e8f0*/  SHF.R.U32.HI R3, RZ, R4, R3 ;  /* 0x00000004ff037219 */ /* 0x000fc60000011603 */
[----:B------:R-:W0:Y:S01]  /*e900*/  LDC R14, c[0x0][0x600] ;  /* 0x00018000ff0e7b82 */ /* 0x000e220000000800 */
[-CC-:B--2---:R-:W-:Y:S02]  /*e910*/  SHF.R.U64 R8, R10, R6.reuse, R3.reuse ;  /* 0x000000060a087219 */ /* 0x184fe40000001203 */
[----:B------:R-:W-:-:S05]  /*e920*/  SHF.R.U32.HI R3, RZ, R6, R3 ;  /* 0x00000006ff037219 */ /* 0x000fca0000011603 */
[----:B------:R-:W2:Y:S01]  /*e930*/  LDC R19, c[0x0][0x648] ;  /* 0x00019200ff137b82 */ /* 0x000ea20000000800 */
[-CC-:B----4-:R-:W-:Y:S02]  /*e940*/  SHF.R.U64 R11, R8, R18.reuse, R3.reuse ;  /* 0x00000012080b7219 */ /* 0x190fe40000001203 */
[-C--:B------:R-:W-:Y:S02]  /*e950*/  SHF.L.U32 R5, R5, R18.reuse, RZ ;  /* 0x0000001205057219 */ /* 0x080fe400000006ff */
[-C--:B------:R-:W-:Y:S01]  /*e960*/  SHF.R.U32.HI R3, RZ, R18.reuse, R3 ;  /* 0x00000012ff037219 */ /* 0x080fe20000011603 */
[----:B------:R-:W-:Y:S01]  /*e970*/  IMAD.MOV.U32 R2, RZ, RZ, R11 ;  /* 0x000000ffff027224 */ /* 0x000fe200078e000b */
[----:B------:R-:W-:Y:S01]  /*e980*/  SHF.L.U32 R34, R7, R18, RZ ;  /* 0x0000001207227219 */ /* 0x000fe200000006ff */
[----:B------:R-:W4:Y:S01]  /*e990*/  LDC R22, c[0x0][0x638] ;  /* 0x00018e00ff167b82 */ /* 0x000f220000000800 */
[----:B------:R-:W-:-:S07]  /*e9a0*/  LOP3.LUT R17, RZ, R5, RZ, 0x33, !PT ;  /* 0x00000005ff117212 */ /* 0x000fce00078e33ff */
[----:B------:R-:W0:Y:S01]  /*e9b0*/  LDC R23, c[0x0][0x610] ;  /* 0x00018400ff177b82 */ /* 0x000e220000000800 */
[----:B-1----:R-:W-:Y:S05]  /*e9c0*/  @!P1 BRA `(.L_x_296) ;  /* 0x0000000000289947 */ /* 0x002fea0003800000 */
[----:B------:R-:W1:Y:S02]  /*e9d0*/  LDC R0, c[0x0][0x64c] ;  /* 0x00019300ff007b82 */ /* 0x000e640000000800 */
[----:B-1----:R-:W-:-:S05]  /*e9e0*/  IADD3 R7, P1, R11, R0, RZ ;  /* 0x000000000b077210 */ /* 0x002fca0007f3e0ff */
        /* <DEDUP_REMOVED lines=8> */
.L_x_296:
[----:B--2---:R-:W-:Y:S01]  /*ea70*/  SHF.R.U64 R0, R2, R19, R3 ;  /* 0x0000001302007219 */ /* 0x004fe20000001203 */
[----:B0-----:R-:W-:Y:S01]  /*ea80*/  VIADD R3, R14, 0xffffffff ;  /* 0xffffffff0e037836 */ /* 0x001fe20000000000 */
[----:B------:R-:W-:Y:S01]  /*ea90*/  LOP3.LUT R5, R8, R17, RZ, 0xc0, !PT ;  /* 0x0000001108057212 */ /* 0x000fe200078ec0ff */
[----:B------:R-:W-:Y:S01]  /*eaa0*/  IMAD.MOV R12, RZ, RZ, -R12 ;  /* 0x000000ffff0c7224 */ /* 0x000fe200078e0a0c */
[----:B------:R-:W-:Y:S01]  /*eab0*/  R2UR UR22, R24 ;  /* 0x00000000181672ca */ /* 0x000fe200000e0000 */
[----:B------:R-:W-:Y:S01]  /*eac0*/  IMAD.MOV R2, RZ, RZ, -R0 ;  /* 0x000000ffff027224 */ /* 0x000fe200078e0a00 */
[----:B------:R-:W-:Y:S01]  /*ead0*/  LOP3.LUT R3, R10, R3, RZ, 0xc0, !PT ;  /* 0x000000030a037212 */ /* 0x000fe200078ec0ff */
[----:B------:R-:W-:Y:S02]  /*eae0*/  IMAD R34, R34, R0, R5 ;  /* 0x0000000022227224 */ /* 0x000fe400078e0205 */
[----:B------:R-:W-:Y:S02]  /*eaf0*/  @P3 IMAD R15, R13, R12, R16 ;  /* 0x0000000c0d0f3224 */ /* 0x000fe400078e0210 */
[----:B----4-:R-:W-:-:S02]  /*eb00*/  IMAD R0, R2, R22, R11 ;  /* 0x0000001602007224 */ /* 0x010fc400078e020b */
[----:B------:R-:W-:Y:S02]  /*eb10*/  IMAD R34, R34, R23, R15 ;  /* 0x0000001722227224 */ /* 0x000fe400078e020f */
[----:B------:R-:W-:Y:S02]  /*eb20*/  IMAD R3, R0, R14, R3 ;  /* 0x0000000e00037224 */ /* 0x000fe400078e0203 */
[----:B------:R-:W-:-:S03]  /*eb30*/  IMAD.MOV.U32 R0, RZ, RZ, 0x1 ;  /* 0x00000001ff007424 */ /* 0x000fc600078e00ff */
[----:B------:R-:W-:Y:S02]  /*eb40*/  SEL R2, R3, R34, !P3 ;  /* 0x0000002203027207 */ /* 0x000fe40005800000 */
[----:B------:R-:W-:-:S03]  /*eb50*/  SEL R34, R34, R3, !P3 ;  /* 0x0000000322227207 */ /* 0x000fc60005800000 */
[----:B------:R1:W-:Y:S04]  /*eb60*/  STL [R1+0x7c], R2 ;  /* 0x00007c0201007387 */ /* 0x0003e80000100800 */
.L_x_294:
[----:B------:R-:W-:Y:S01]  /*eb70*/  UIADD3 UR5, UR12, UR5, URZ ;  /* 0x000000050c057290 */ /* 0x000fe2000fffe03f */
[----:B------:R2:W-:Y:S01]  /*eb80*/  STL [R1+0x80], R34 ;  /* 0x0000802201007387 */ /* 0x0005e20000100800 */
[----:B------:R-:W-:Y:S02]  /*eb90*/  LOP3.LUT P1, RZ, R0, 0xff, RZ, 0xc0, !PT ;  /* 0x000000ff00ff7812 */ /* 0x000fe4000782c0ff */
[----:B------:R-:W-:Y:S02]  /*eba0*/  USHF.R.U32.HI UR6, URZ, 0x2, UR5 ;  /* 0x000000023f067899 */ /* 0x000fe40008011605 */
[----:B------:R-:W-:Y:S02]  /*ebb0*/  UISETP.GT.U32.AND UP0, UPT, UR5, 0x3, UPT ;  /* 0x000000030500788c */ /* 0x000fe4000bf04070 */
[----:B------:R-:W-:Y:S02]  /*ebc0*/  ULOP3.LUT UR6, UR6, 0x1, URZ, 0xc0, !UPT ;  /* 0x0000000106067892 */ /* 0x000fe4000f8ec03f */
[----:B------:R-:W-:-:S02]  /*ebd0*/  UISETP.LT.U32.AND UP0, UPT, UR12, 0x4, UP0 ;  /* 0x000000040c00788c */ /* 0x000fc40008701070 */
[----:B------:R-:W-:Y:S02]  /*ebe0*/  UISETP.NE.U32.AND UP1, UPT, UR6, 0x1, UPT ;  /* 0x000000010600788c */ /* 0x000fe4000bf25070 */
[----:B------:R-:W-:Y:S02]  /*ebf0*/  USEL UR7, URZ, 0x1, !UP0 ;  /* 0x000000013f077887 */ /* 0x000fe4000c000000 */
[----:B------:R-:W-:Y:S02]  /*ec00*/  UISETP.GT.U32.AND UP1, UPT, UR12, 0x3, !UP1 ;  /* 0x000000030c00788c */ /* 0x000fe4000cf24070 */
[----:B------:R-:W-:Y:S02]  /*ec10*/  ULOP3.LUT UR5, UR5, 0x3, URZ, 0xc0, !UPT ;  /* 0x0000000305057892 */ /* 0x000fe4000f8ec03f */
[----:B------:R-:W-:-:S04]  /*ec20*/  USEL UR6, URZ, 0x1, !UP1 ;  /* 0x000000013f067887 */ /* 0x000fc8000c800000 */
[----:B------:R-:W-:Y:S01]  /*ec30*/  ULOP3.LUT UR4, UR6, UR4, UR7, 0x96, !UPT ;  /* 0x0000000406047292 */ /* 0x000fe2000f8e9607 */
[----:B--2---:R-:W-:Y:S11]  /*ec40*/  @P1 BRA `(.L_x_297) ;  /* 0xffffff2400841947 */ /* 0x004ff6000383ffff */
[----:B------:R-:W-:Y:S05]  /*ec50*/  EXIT ;  /* 0x000000000000794d */ /* 0x000fea0003800000 */
.L_x_7:
[----:B------:R-:W2:Y:S01]  /*ec60*/  LDL R22, [R1+0x78] ;  /* 0x0000780001167983 */ /* 0x000ea20000100800 */
[----:B0-----:R-:W-:-:S03]  /*ec70*/  ULDC.64 UR4, c[0x0][0x650] ;  /* 0x0001940000047ab9 */ /* 0x001fc60000000a00 */
[----:B-1----:R-:W3:Y:S01]  /*ec80*/  LDL R23, [R1+0x74] ;  /* 0x0000740001177983 */ /* 0x002ee20000100800 */
[----:B------:R-:W-:Y:S01]  /*ec90*/  PRMT R4, RZ, 0x7610, R4 ;  /* 0x00007610ff047816 */ /* 0x000fe20000000004 */
[----:B------:R-:W-:Y:S02]  /*eca0*/  IMAD.MOV.U32 R5, RZ, RZ, -0x1 ;  /* 0xffffffffff057424 */ /* 0x000fe400078e00ff */
[----:B------:R-:W-:Y:S02]  /*ecb0*/  IMAD.MOV.U32 R7, RZ, RZ, -0x1 ;  /* 0xffffffffff077424 */ /* 0x000fe400078e00ff */
[----:B------:R-:W-:Y:S01]  /*ecc0*/  IMAD.MOV.U32 R6, RZ, RZ, -0x1 ;  /* 0xffffffffff067424 */ /* 0x000fe200078e00ff */
[----:B--2---:R-:W-:-:S04]  /*ecd0*/  ISETP.GE.U32.AND P0, PT, R22, UR4, PT ;  /* 0x0000000416007c0c */ /* 0x004fc8000bf06070 */
[----:B---3--:R-:W-:-:S13]  /*ece0*/  ISETP.GE.U32.AND.EX P0, PT, R23, UR5, PT, P0 ;  /* 0x0000000517007c0c */ /* 0x008fda000bf06100 */
[----:B------:R-:W-:Y:S05]  /*ecf0*/  @P0 BRA `(.L_x_298) ;  /* 0x00000004002c0947 */ /* 0x000fea0003800000 */
[----:B------:R-:W0:Y:S01]  /*ed00*/  LDC.64 R14, c[0x0][0x628] ;  /* 0x00018a00ff0e7b82 */ /* 0x000e220000000a00 */
[----:B------:R-:W-:Y:S02]  /*ed10*/  IMAD.MOV.U32 R8, RZ, RZ, R22 ;  /* 0x000000ffff087224 */ /* 0x000fe400078e0016 */
[----:B------:R-:W-:-:S05]  /*ed20*/  IMAD.MOV.U32 R9, RZ, RZ, R23 ;  /* 0x000000ffff097224 */ /* 0x000fca00078e0017 */
[----:B------:R-:W1:Y:S08]  /*ed30*/  LDC R10, c[0x0][0x630] ;  /* 0x00018c00ff0a7b82 */ /* 0x000e700000000800 */
[----:B------:R-:W2:Y:S01]  /*ed40*/  LDC.64 R16, c[0x0][0x620] ;  /* 0x00018800ff107b82 */ /* 0x000ea20000000a00 */
[----:B0-----:R-:W-:-:S04]  /*ed50*/  ISETP.NE.U32.AND P0, PT, R14, RZ, PT ;  /* 0x000000ff0e00720c */ /* 0x001fc80003f05070 */
[----:B------:R-:W-:-:S13]  /*ed60*/  ISETP.NE.AND.EX P0, PT, R15, RZ, PT, P0 ;  /* 0x000000ff0f00720c */ /* 0x000fda0003f05300 */
[----:B-12---:R-:W-:Y:S05]  /*ed70*/  @!P0 BRA `(.L_x_299) ;  /* 0x0000000000288947 */ /* 0x006fea0003800000 */
        /* <DEDUP_REMOVED lines=10> */
.L_x_299:
[----:B------:R-:W0:Y:S01]  /*ee20*/  LDC.64 R20, c[0x0][0x640] ;  /* 0x00019000ff147b82 */ /* 0x000e220000000a00 */
[-CC-:B------:R-:W-:Y:S02]  /*ee30*/  SHF.R.U64 R14, R8, R10.reuse, R9.reuse ;  /* 0x0000000a080e7219 */ /* 0x180fe40000001209 */
[----:B------:R-:W-:Y:S02]  /*ee40*/  SHF.R.U32.HI R4, RZ, R10, R9 ;  /* 0x0000000aff047219 */ /* 0x000fe40000011609 */
[----:B------:R-:W-:-:S03]  /*ee50*/  IADD3 R7, P0, RZ, -R14, RZ ;  /* 0x8000000eff077210 */ /* 0x000fc60007f1e0ff */
[----:B------:R-:W1:Y:S02]  /*ee60*/  LDC R8, c[0x0][0x618] ;  /* 0x00018600ff087b82 */ /* 0x000e640000000800 */
[----:B------:R-:W-:Y:S02]  /*ee70*/  IMAD.X R5, RZ, RZ, ~R4, P0 ;  /* 0x000000ffff057224 */ /* 0x000fe400000e0e04 */
[----:B------:R-:W-:Y:S02]  /*ee80*/  IMAD.MOV.U32 R4, RZ, RZ, R22 ;  /* 0x000000ffff047224 */ /* 0x000fe400078e0016 */
[-C--:B------:R-:W-:Y:S02]  /*ee90*/  IMAD R6, R5, R16.reuse, RZ ;  /* 0x0000001005067224 */ /* 0x080fe400078e02ff */
[----:B------:R-:W2:Y:S01]  /*eea0*/  LDC R18, c[0x0][0x608] ;  /* 0x00018200ff127b82 */ /* 0x000ea20000000800 */
[----:B------:R-:W-:Y:S02]  /*eeb0*/  IMAD.MOV.U32 R5, RZ, RZ, R23 ;  /* 0x000000ffff057224 */ /* 0x000fe400078e0017 */
[----:B------:R-:W-:-:S05]  /*eec0*/  IMAD.WIDE.U32 R4, R7, R16, R4 ;  /* 0x0000001007047225 */ /* 0x000fca00078e0004 */
[----:B------:R-:W3:Y:S01]  /*eed0*/  LDC R19, c[0x0][0x658] ;  /* 0x00019600ff137b82 */ /* 0x000ee20000000800 */
[----:B------:R-:W-:Y:S01]  /*eee0*/  IMAD R7, R7, R17, R6 ;  /* 0x0000001107077224 */ /* 0x000fe200078e0206 */
[----:B0-----:R-:W-:Y:S01]  /*eef0*/  ISETP.NE.U32.AND P0, PT, R20, RZ, PT ;  /* 0x000000ff1400720c */ /* 0x001fe20003f05070 */
[----:B------:R-:W-:Y:S02]  /*ef00*/  IMAD.MOV.U32 R6, RZ, RZ, -0x1 ;  /* 0xffffffffff067424 */ /* 0x000fe400078e00ff */
[----:B------:R-:W-:Y:S01]  /*ef10*/  IMAD.IADD R5, R5, 0x1, R7 ;  /* 0x0000000105057824 */ /* 0x000fe200078e0207 */
[----:B------:R-:W-:Y:S02]  /*ef20*/  ISETP.NE.AND.EX P0, PT, R21, RZ, PT, P0 ;  /* 0x000000ff1500720c */ /* 0x000fe40003f05300 */
[----:B------:R-:W0:Y:S02]  /*ef30*/  LDC R17, c[0x0][0x600] ;  /* 0x00018000ff117b82 */ /* 0x000e240000000800 */
[----:B-1----:R-:W-:-:S02]  /*ef40*/  SHF.R.U64 R10, R4, R8, R5 ;  /* 0x00000008040a7219 */ /* 0x002fc40000001205 */
[----:B------:R-:W-:-:S04]  /*ef50*/  SHF.R.U32.HI R5, RZ, R8, R5 ;  /* 0x00000008ff057219 */ /* 0x000fc80000011605 */
[----:B------:R-:W1:Y:S01]  /*ef60*/  LDC R22, c[0x0][0x648] ;  /* 0x00019200ff167b82 */ /* 0x000e620000000800 */
[-CC-:B--2---:R-:W-:Y:S02]  /*ef70*/  SHF.R.U64 R15, R10, R18.reuse, R5.reuse ;  /* 0x000000120a0f7219 */ /* 0x184fe40000001205 */
[----:B------:R-:W-:Y:S01]  /*ef80*/  SHF.R.U32.HI R4, RZ, R18, R5 ;  /* 0x00000012ff047219 */ /* 0x000fe20000011605 */
[----:B------:R-:W-:-:S04]  /*ef90*/  IMAD.MOV.U32 R18, RZ, RZ, 0x1 ;  /* 0x00000001ff127424 */ /* 0x000fc800078e00ff */
[----:B------:R-:W2:Y:S01]  /*efa0*/  LDC R23, c[0x0][0x638] ;  /* 0x00018e00ff177b82 */ /* 0x000ea20000000800 */
[-CC-:B---3--:R-:W-:Y:S02]  /*efb0*/  SHF.R.U64 R16, R15, R19.reuse, R4.reuse ;  /* 0x000000130f107219 */ /* 0x188fe40000001204 */
[-C--:B------:R-:W-:Y:S02]  /*efc0*/  SHF.L.U32 R6, R6, R19.reuse, RZ ;  /* 0x0000001306067219 */ /* 0x080fe400000006ff */
[----:B------:R-:W-:Y:S01]  /*efd0*/  SHF.R.U32.HI R5, RZ, R19, R4 ;  /* 0x00000013ff057219 */ /* 0x000fe20000011604 */
[----:B------:R-:W-:Y:S01]  /*efe0*/  IMAD.MOV.U32 R4, RZ, RZ, R16 ;  /* 0x000000ffff047224 */ /* 0x000fe200078e0010 */
[----:B------:R-:W-:Y:S01]  /*eff0*/  LOP3.LUT R24, RZ, R6, RZ, 0x33, !PT ;  /* 0x00000006ff187212 */ /* 0x000fe200078e33ff */
[----:B------:R-:W3:Y:S01]  /*f000*/  LDC R25, c[0x0][0x610] ;  /* 0x00018400ff197b82 */ /* 0x000ee20000000800 */
[----:B------:R-:W-:Y:S05]  /*f010*/  @!P0 BRA `(.L_x_300) ;  /* 0x0000000000288947 */ /* 0x000fea0003800000 */
        /* <DEDUP_REMOVED lines=10> */
.L_x_300:
[----:B-1----:R-:W-:Y:S01]  /*f0c0*/  SHF.R.U64 R4, R4, R22, R5 ;  /* 0x0000001604047219 */ /* 0x002fe20000001205 */
[----:B0-----:R-:W-:Y:S01]  /*f0d0*/  VIADD R7, R17, 0xffffffff ;  /* 0xffffffff11077836 */ /* 0x001fe20000000000 */
[----:B------:R-:W-:Y:S01]  /*f0e0*/  SHF.L.U32 R18, R18, R19, RZ ;  /* 0x0000001312127219 */ /* 0x000fe200000006ff */
[----:B------:R-:W-:Y:S01]  /*f0f0*/  @P3 IMAD R0, R11, R12, R2 ;  /* 0x0000000c0b003224 */ /* 0x000fe200078e0202 */
[----:B------:R-:W-:Y:S01]  /*f100*/  LOP3.LUT R3, R15, R24, RZ, 0xc0, !PT ;  /* 0x000000180f037212 */ /* 0x000fe200078ec0ff */
[----:B------:R-:W-:Y:S01]  /*f110*/  IMAD.MOV R5, RZ, RZ, -R4 ;  /* 0x000000ffff057224 */ /* 0x000fe200078e0a04 */
[----:B------:R-:W-:Y:S01]  /*f120*/  LOP3.LUT R7, R10, R7, RZ, 0xc0, !PT ;  /* 0x000000070a077212 */ /* 0x000fe200078ec0ff */
[----:B------:R-:W-:Y:S02]  /*f130*/  IMAD.MOV.U32 R6, RZ, RZ, R14 ;  /* 0x000000ffff067224 */ /* 0x000fe400078e000e */
[----:B------:R-:W-:Y:S02]  /*f140*/  IMAD R3, R18, R4, R3 ;  /* 0x0000000412037224 */ /* 0x000fe400078e0203 */
[----:B--2---:R-:W-:-:S02]  /*f150*/  IMAD R2, R5, R23, R16 ;  /* 0x0000001705027224 */ /* 0x004fc400078e0210 */
[----:B---3--:R-:W-:Y:S02]  /*f160*/  IMAD R0, R3, R25, R0 ;  /* 0x0000001903007224 */ /* 0x008fe400078e0200 */
[----:B------:R-:W-:Y:S02]  /*f170*/  IMAD R5, R2, R17, R7 ;  /* 0x0000001102057224 */ /* 0x000fe400078e0207 */
[----:B------:R-:W-:-:S03]  /*f180*/  IMAD.MOV.U32 R4, RZ, RZ, 0x1 ;  /* 0x00000001ff047424 */ /* 0x000fc600078e00ff */
[----:B------:R-:W-:Y:S02]  /*f190*/  SEL R7, R5, R0, !P3 ;  /* 0x0000000005077207 */ /* 0x000fe40005800000 */
[----:B------:R-:W-:-:S07]  /*f1a0*/  SEL R5, R0, R5, !P3 ;  /* 0x0000000500057207 */ /* 0x000fce0005800000 */
.L_x_298:
[----:B------:R-:W-:-:S08]  /*f1b0*/  NOP ;  /* 0x0000000000007918 */ /* 0x000fd00000000000 */
[----:B------:R-:W0:-:S00]  /*f1c0*/  USETMAXREG.DEALLOC.CTAPOOL 0x28 ;  /* 0x00000028000079c8 */ /* 0x000e0000080e0500 */
[----:B------:R-:W-:-:S13]  /*f1d0*/  ISETP.NE.AND P0, PT, RZ, UR8, PT ;  /* 0x00000008ff007c0c */ /* 0x000fda000bf05270 */
[----:B------:R-:W-:Y:S05]  /*f1e0*/  @P0 EXIT ;  /* 0x000000000000094d */ /* 0x000fea0003800000 */
[----:B0-----:R-:W-:Y:S01]  /*f1f0*/  LOP3.LUT P0, RZ, R4, 0xff, RZ, 0xc0, !PT ;  /* 0x000000ff04ff7812 */ /* 0x001fe2000780c0ff */
[----:B------:R-:W-:Y:S02]  /*f200*/  IMAD.MOV.U32 R11, RZ, RZ, 0x1 ;  /* 0x00000001ff0b7424 */ /* 0x000fe400078e00ff */
[----:B------:R-:W-:-:S10]  /*f210*/  IMAD.MOV.U32 R10, RZ, RZ, RZ ;  /* 0x000000ffff0a7224 */ /* 0x000fd400078e00ff */
[----:B------:R-:W-:Y:S05]  /*f220*/  @!P0 BRA `(.L_x_301) ;  /* 0x0000000c00608947 */ /* 0x000fea0003800000 */
[----:B------:R-:W0:Y:S01]  /*f230*/  S2UR UR12, SR_CgaCtaId ;  /* 0x00000000000c79c3 */ /* 0x000e220000008800 */
[----:B------:R-:W-:Y:S01]  /*f240*/  ULDC UR4, c[0x0][0x28c] ;  /* 0x0000a30000047ab9 */ /* 0x000fe20000000800 */
[----:B------:R-:W-:Y:S01]  /*f250*/  ULDC UR6, c[0x0][0x658] ;  /* 0x0001960000067ab9 */ /* 0x000fe20000000800 */
[----:B------:R-:W-:Y:S01]  /*f260*/  UIADD3 UR10, UR4, 0x7f, URZ ;  /* 0x0000007f040a7890 */ /* 0x000fe2000fffe03f */
[----:B------:R-:W-:Y:S01]  /*f270*/  BSSY B0, `(.L_x_301) ;  /* 0x00000d3000007945 */ /* 0x000fe20003800000 */
[----:B------:R-:W-:Y:S01]  /*f280*/  UMOV UR7, 0xffffffff ;  /* 0xffffffff00077882 */ /* 0x000fe20000000000 */
[----:B------:R-:W-:Y:S01]  /*f290*/  ULDC UR5, c[0x0][0x600] ;  /* 0x0001800000057ab9 */ /* 0x000fe20000000800 */
[----:B------:R-:W-:Y:S01]  /*f2a0*/  UMOV UR9, 0x1 ;  /* 0x0000000100097882 */ /* 0x000fe20000000000 */
[----:B------:R-:W-:Y:S01]  /*f2b0*/  USHF.L.U32 UR7, UR7, UR6, URZ ;  /* 0x0000000607077299 */ /* 0x000fe2000800063f */
[----:B------:R-:W-:Y:S01]  /*f2c0*/  IMAD.MOV.U32 R9, RZ, RZ, 0x1 ;  /* 0x00000001ff097424 */ /* 0x000fe200078e00ff */
[----:B------:R-:W-:Y:S01]  /*f2d0*/  UIADD3 UR4, UR5, -0x1, URZ ;  /* 0xffffffff05047890 */ /* 0x000fe2000fffe03f */
[----:B------:R-:W-:Y:S01]  /*f2e0*/  IMAD.MOV.U32 R11, RZ, RZ, 0x1 ;  /* 0x00000001ff0b7424 */ /* 0x000fe200078e00ff */
[----:B------:R-:W-:Y:S01]  /*f2f0*/  USHF.R.S32.HI UR11, URZ, 0x1f, UR10 ;  /* 0x0000001f3f0b7899 */ /* 0x000fe2000801140a */
[----:B------:R-:W-:Y:S01]  /*f300*/  IMAD.MOV.U32 R10, RZ, RZ, RZ ;  /* 0x000000ffff0a7224 */ /* 0x000fe200078e00ff */
[----:B------:R-:W-:Y:S01]  /*f310*/  ULDC UR8, c[0x0][0xc] ;  /* 0x0000030000087ab9 */ /* 0x000fe20000000800 */
[----:B------:R-:W-:-:S02]  /*f320*/  USHF.L.U32 UR5, UR9, UR6, URZ ;  /* 0x0000000609057299 */ /* 0x000fc4000800063f */
[----:B------:R-:W-:Y:S01]  /*f330*/  ULEA.HI UR11, UR11, UR10, URZ, 0x7 ;  /* 0x0000000a0b0b7291 */ /* 0x000fe2000f8f383f */
[----:B------:R-:W-:Y:S01]  /*f340*/  ULDC UR9, c[0x0][0x10] ;  /* 0x0000040000097ab9 */ /* 0x000fe20000000800 */
[----:B------:R-:W-:Y:S02]  /*f350*/  ULOP3.LUT UR6, URZ, UR7, URZ, 0x33, !UPT ;  /* 0x000000073f067292 */ /* 0x000fe4000f8e333f */
[----:B------:R-:W-:Y:S01]  /*f360*/  UIMAD.WIDE.U32 UR8, UR8, UR9, URZ ;  /* 0x00000009080872a5 */ /* 0x000fe2000f8e003f */
[----:B------:R-:W-:Y:S01]  /*f370*/  ULDC UR7, c[0x0][0x14] ;  /* 0x0000050000077ab9 */ /* 0x000fe20000000800 */
[----:B------:R-:W-:Y:S01]  /*f380*/  USHF.R.S32.HI UR20, URZ, 0x7, UR11 ;  /* 0x000000073f147899 */ /* 0x000fe2000801140b */
[----:B0-----:R-:W-:Y:S01]  /*f390*/  IMAD.U32 R8, RZ, RZ, UR12 ;  /* 0x0000000cff087e24 */ /* 0x001fe2000f8e00ff */
[----:B------:R-:W-:Y:S02]  /*f3a0*/  UIMAD.WIDE.U32 UR24, UR8, UR7, URZ ;  /* 0x00000007081872a5 */ /* 0x000fe4000f8e003f */
[----:B------:R-:W-:-:S02]  /*f3b0*/  UIMAD UR18, UR9, UR7, URZ ;  /* 0x00000007091272a4 */ /* 0x000fc4000f8e023f */
[----:B------:R-:W-:Y:S02]  /*f3c0*/  ULOP3.LUT UR23, UR13, 0x2, URZ, 0xfc, !UPT ;  /* 0x000000020d177892 */ /* 0x000fe4000f8efc3f */
[----:B------:R-:W-:Y:S02]  /*f3d0*/  UIADD3 UR18, UR25, UR18, URZ ;  /* 0x0000001219127290 */ /* 0x000fe4000fffe03f */
[----:B------:R-:W-:Y:S01]  /*f3e0*/  UIADD3 UR28, UR20, 0x1, URZ ;  /* 0x00000001141c7890 */ /* 0x000fe2000fffe03f */
[----:B------:R-:W-:-:S11]  /*f3f0*/  ULDC.64 UR26, c[0x0][0x198] ;  /* 0x00006600001a7ab9 */ /* 0x000fd60000000a00 */
.L_x_312:
[----:B------:R-:W-:-:S03]  /*f400*/  UMOV UR7, 0xffffffff ;  /* 0xffffffff00077882 */ /* 0x000fc60000000000 */
[----:B------:R-:W-:Y:S05]  /*f410*/  BRA.DIV UR7, `(.L_x_302) ;  /* 0x0000000e07e07947 */ /* 0x000fea000b800000 */
[----:B------:R-:W-:-:S13]  /*f420*/  ELECT P0, URZ, PT ;  /* 0x00000000003f782f */ /* 0x000fda0003800000 */
.L_x_323:
[----:B------:R-:W0:Y:S01]  /*f430*/  LDC R0, c[0x0][0x28c] ;  /* 0x0000a300ff007b82 */ /* 0x000e220000000800 */
[----:B------:R-:W-:Y:S01]  /*f440*/  BSSY B1, `(.L_x_303) ;  /* 0x000003c000017945 */ /* 0x000fe20003800000 */
[----:B0-----:R-:W-:-:S13]  /*f450*/  ISETP.LT.OR P0, PT, R0, 0x1, !P0 ;  /* 0x000000010000780c */ /* 0x001fda0004701670 */
[----:B------:R-:W-:Y:S05]  /*f460*/  @P0 BRA `(.L_x_304) ;  /* 0x0000000000e40947 */ /* 0x000fea0003800000 */
[----:B------:R-:W-:Y:S02]  /*f470*/  IMAD R5, R5, 0x8, R8 ;  /* 0x0000000805057824 */ /* 0x000fe400078e0208 */
[----:B------:R-:W-:Y:S02]  /*f480*/  IMAD.SHL.U32 R7, R7, 0x100, RZ ;  /* 0x0000010007077824 */ /* 0x000fe400078e00ff */
[----:B------:R-:W-:Y:S02]  /*f490*/  IMAD.MOV.U32 R13, RZ, RZ, RZ ;  /* 0x000000ffff0d7224 */ /* 0x000fe400078e00ff */
[----:B------:R-:W-:Y:S02]  /*f4a0*/  IMAD.U32 R15, RZ, RZ, UR28 ;  /* 0x0000001cff0f7e24 */ /* 0x000fe4000f8e00ff */
[----:B------:R-:W-:Y:S02]  /*f4b0*/  IMAD.MOV.U32 R0, RZ, RZ, R11 ;  /* 0x000000ffff007224 */ /* 0x000fe400078e000b */
[----:B------:R-:W-:-:S02]  /*f4c0*/  IMAD.MOV.U32 R3, RZ, RZ, R10 ;  /* 0x000000ffff037224 */ /* 0x000fc400078e000a */
[----:B------:R-:W-:-:S07]  /*f4d0*/  IMAD.SHL.U32 R12, R5, 0x10, RZ ;  /* 0x00000010050c7824 */ /* 0x000fce00078e00ff */
.L_x_307:
[----:B------:R-:W0:Y:S01]  /*f4e0*/  S2UR UR7, SR_CgaCtaId ;  /* 0x00000000000779c3 */ /* 0x000e220000008800 */
[----:B------:R-:W1:Y:S01]  /*f4f0*/  S2R R4, SR_TID.X ;  /* 0x0000000000047919 */ /* 0x000e620000002100 */
[----:B------:R-:W-:Y:S02]  /*f500*/  MOV R5, 0x400 ;  /* 0x0000040000057802 */ /* 0x000fe40000000f00 */
[----:B------:R-:W-:Y:S01]  /*f510*/  SHF.L.U32 R2, R0, 0x1f, RZ ;  /* 0x0000001f00027819 */ /* 0x000fe200000006ff */
[----:B0-----:R-:W-:-:S05]  /*f520*/  IMAD.U32 R8, RZ, RZ, UR7 ;  /* 0x00000007ff087e24 */ /* 0x001fca000f8e00ff */
[----:B------:R-:W-:Y:S02]  /*f530*/  LEA R14, R8, R5, 0x18 ;  /* 0x00000005080e7211 */ /* 0x000fe400078ec0ff */
[----:B-1----:R-:W-:-:S03]  /*f540*/  LOP3.LUT P1, RZ, R4, 0x7f, RZ, 0xc0, !PT ;  /* 0x0000007f04ff7812 */ /* 0x002fc6000782c0ff */
[----:B------:R-:W-:-:S04]  /*f550*/  IMAD R5, R3, 0x8, R14 ;  /* 0x0000000803057824 */ /* 0x000fc800078e020e */
[----:B------:R-:W0:Y:S06]  /*f560*/  SYNCS.PHASECHK.TRANS64.TRYWAIT P0, [R5+URZ+0x20], R2 ;  /* 0x00002002050075a7 */ /* 0x000e2c000800017f */
[----:B------:R-:W1:Y:S01]  /*f570*/  @!P1 LDC R4, c[0x0][0x500] ;  /* 0x00014000ff049b82 */ /* 0x000e620000000800 */
[----:B0-----:R-:W-:Y:S05]  /*f580*/  @!P0 BRA `(.L_x_305) ;  /* 0x0000000c00a48947 */ /* 0x001fea0003800000 */
.L_x_324:
[----:B------:R-:W-:Y:S01]  /*f590*/  UPRMT UR7, UR23, 0x9910, URZ ;  /* 0x0000991017077896 */ /* 0x000fe2000800003f */
[----:B-1----:R1:W-:Y:S03]  /*f5a0*/  @!P1 SYNCS.ARRIVE.TRANS64 RZ, [R5+URZ], R4 ;  /* 0x0000000405ff99a7 */ /* 0x0023e6000800003f */
[----:B------:R-:W-:-:S06]  /*f5b0*/  UISETP.NE.AND UP0, UPT, UR7, 0x2, UPT ;  /* 0x000000020700788c */ /* 0x000fcc000bf05270 */
[----:B------:R-:W-:-:S13]  /*f5c0*/  PLOP3.LUT P0, PT, PT, PT, UP0, 0x80, 0x0 ;  /* 0x000000000000781c */ /* 0x000fda0003f0f008 */
[----:B-1----:R-:W-:Y:S05]  /*f5d0*/  @P0 BRA `(.L_x_306) ;  /* 0x0000000000040947 */ /* 0x002fea0003800000 */
[----:B------:R-:W-:Y:S01]  /*f5e0*/  BPT.TRAP 0x1 ;  /* 0x000000040000795c */ /* 0x000fe20000300000 */
.L_x_306:
[----:B0-----:R-:W-:Y:S01]  /*f5f0*/  IMAD R2, R3, 0x8, R8 ;  /* 0x0000000803027824 */ /* 0x001fe200078e0208 */
[----:B------:R-:W-:Y:S01]  /*f600*/  R2UR UR9, R5 ;  /* 0x00000000050972ca */ /* 0x000fe200000e0000 */
[----:B------:R-:W-:Y:S01]  /*f610*/  VIADD R15, R15, 0xffffffff ;  /* 0xffffffff0f0f7836 */ /* 0x000fe20000000000 */
[----:B------:R-:W-:Y:S01]  /*f620*/  UIADD3 UR14, UP0, UR26, 0xf0, URZ ;  /* 0x000000f01a0e7890 */ /* 0x000fe2000ff1e03f */
[--C-:B------:R-:W-:Y:S01]  /*f630*/  IMAD.U32 R2, R2, 0x800, R14.reuse ;  /* 0x0000080002027824 */ /* 0x100fe200078e000e */
[----:B------:R-:W-:Y:S01]  /*f640*/  R2UR UR11, R12 ;  /* 0x000000000c0b72ca */ /* 0x000fe200000e0000 */
[----:B------:R-:W-:Y:S01]  /*f650*/  IMAD R14, R3, 0x8000, R14 ;  /* 0x00008000030e7824 */ /* 0x000fe200078e020e */
[----:B------:R-:W-:Y:S01]  /*f660*/  R2UR UR10, R13 ;  /* 0x000000000d0a72ca */ /* 0x000fe200000e0000 */
[----:B------:R-:W-:Y:S01]  /*f670*/  UIADD3 UR30, UP1, UR26, 0x1f0, URZ ;  /* 0x000001f01a1e7890 */ /* 0x000fe2000ff3e03f */
[----:B------:R-:W-:Y:S01]  /*f680*/  R2UR UR7, R2 ;  /* 0x00000000020772ca */ /* 0x000fe200000e0000 */
[----:B------:R-:W-:Y:S01]  /*f690*/  UIADD3.X UR15, URZ, UR27, URZ, UP0, !UPT ;  /* 0x0000001b3f0f7290 */ /* 0x000fe200087fe43f */
[----:B------:R-:W-:Y:S01]  /*f6a0*/  R2UR UR8, R14 ;  /* 0x000000000e0872ca */ /* 0x000fe200000e0000 */
[----:B------:R-:W-:Y:S01]  /*f6b0*/  VIADD R3, R3, 0x1 ;  /* 0x0000000103037836 */ /* 0x000fe20000000000 */
[----:B------:R-:W-:Y:S01]  /*f6c0*/  R2UR UR12, R6 ;  /* 0x00000000060c72ca */ /* 0x000fe200000e0000 */
[----:B------:R-:W-:Y:S01]  /*f6d0*/  UIADD3.X UR31, URZ, UR27, URZ, UP1, !UPT ;  /* 0x0000001b3f1f7290 */ /* 0x000fe20008ffe43f */
[----:B------:R-:W-:Y:S01]  /*f6e0*/  R2UR UR21, R7 ;  /* 0x00000000071572ca */ /* 0x000fe200000e0000 */
[----:B------:R-:W-:Y:S01]  /*f6f0*/  UMOV UR22, 0xff0000 ;  /* 0x00ff000000167882 */ /* 0x000fe20000000000 */
[----:B------:R-:W-:Y:S01]  /*f700*/  ISETP.GT.AND P1, PT, R15, 0x1, PT ;  /* 0x000000010f00780c */ /* 0x000fe20003f24270 */
[----:B------:R-:W-:Y:S01]  /*f710*/  UMOV UR16, 0x0 ;  /* 0x0000000000107882 */ /* 0x000fe20000000000 */
[----:B------:R-:W-:Y:S01]  /*f720*/  UMOV UR17, 0x10000000 ;  /* 0x1000000000117882 */ /* 0x000fe20000000000 */
[----:B------:R-:W-:Y:S01]  /*f730*/  ISETP.NE.AND P0, PT, R3, 0x4, PT ;  /* 0x000000040300780c */ /* 0x000fe20003f05270 */
[----:B------:R-:W-:Y:S01]  /*f740*/  VIADD R13, R13, 0x80 ;  /* 0x000000800d0d7836 */ /* 0x000fe20000000000 */
[----:B------:R-:W-:-:S02]  /*f750*/  UIADD3 UR7, UR7, 0x100, URZ ;  /* 0x0000010007077890 */ /* 0x000fc4000fffe03f */
[----:B------:R-:W-:Y:S01]  /*f760*/  UIADD3 UR19, UR8, 0x10100, URZ ;  /* 0x0001010008137890 */ /* 0x000fe2000fffe03f */
[----:B------:R-:W-:Y:S02]  /*f770*/  SEL R5, RZ, 0x1, P0 ;  /* 0x00000001ff057807 */ /* 0x000fe40000000000 */
[----:B------:R-:W-:Y:S02]  /*f780*/  SEL R3, R3, RZ, P0 ;  /* 0x000000ff03037207 */ /* 0x000fe40000000000 */
[----:B------:R-:W-:Y:S01]  /*f790*/  UMOV UR8, UR7 ;  /* 0x0000000700087c82 */ /* 0x000fe20008000000 */
[----:B------:R-:W-:Y:S01]  /*f7a0*/  LOP3.LUT R0, R0, R5, RZ, 0x3c, !PT ;  /* 0x0000000500007212 */ /* 0x000fe200078e3cff */
[----:B------:R0:W-:Y:S02]  /*f7b0*/  UTMALDG.3D.MULTICAST [UR8], [UR14], UR22, desc[UR16] ;  /* 0x000010080e0073b4 */ /* 0x0001e40008011816 */
[----:B0-----:R-:W-:Y:S01]  /*f7c0*/  UMOV UR8, UR19 ;  /* 0x0000001300087c82 */ /* 0x001fe20008000000 */
[----:B------:R-:W-:-:S02]  /*f7d0*/  UMOV UR11, UR21 ;  /* 0x00000015000b7c82 */ /* 0x000fc40008000000 */
[----:B------:R0:W-:Y:S02]  /*f7e0*/  UTMALDG.3D [UR8], [UR30], desc[UR16] ;  /* 0x000010081e0075b4 */ /* 0x0001e40008011000 */
[----:B0-----:R-:W-:Y:S05]  /*f7f0*/  @P1 BRA `(.L_x_307) ;  /* 0xfffffffc00381947 */ /* 0x001fea000383ffff */
.L_x_304:
[----:B------:R-:W-:Y:S05]  /*f800*/  BSYNC B1 ;  /* 0x0000000000017941 */ /* 0x000fea0003800000 */
.L_x_303:
[----:B------:R-:W2:Y:S01]  /*f810*/  LDL.LU R16, [R1+0x74] ;  /* 0x0000740001107983 */ /* 0x000ea20000300800 */
[----:B------:R-:W-:Y:S01]  /*f820*/  LOP3.LUT P2, RZ, R9, 0xff, RZ, 0xc0, !PT ;  /* 0x000000ff09ff7812 */ /* 0x000fe2000784c0ff */
[----:B------:R-:W-:Y:S01]  /*f830*/  VIADD R10, R10, UR20 ;  /* 0x000000140a0a7c36 */ /* 0x000fe20008000000 */
[----:B------:R-:W-:Y:S01]  /*f840*/  ULDC.64 UR8, c[0x0][0x650] ;  /* 0x0001940000087ab9 */ /* 0x000fe20000000a00 */
[----:B------:R-:W3:Y:S01]  /*f850*/  LDL.LU R14, [R1+0x78] ;  /* 0x00007800010e7983 */ /* 0x000ee20000300800 */
[----:B------:R-:W-:Y:S01]  /*f860*/  IMAD.U32 R2, RZ, RZ, UR20 ;  /* 0x00000014ff027e24 */ /* 0x000fe2000f8e00ff */
[----:B------:R-:W-:Y:S01]  /*f870*/  BSSY B1, `(.L_x_308) ;  /* 0x0000070000017945 */ /* 0x000fe20003800000 */
[----:B------:R-:W-:Y:S01]  /*f880*/  SHF.R.U32.HI R0, RZ, 0x2, R10 ;  /* 0x00000002ff007819 */ /* 0x000fe2000001160a */
[----:B------:R-:W-:Y:S01]  /*f890*/  IMAD.MOV.U32 R5, RZ, RZ, -0x1 ;  /* 0xffffffffff057424 */ /* 0x000fe200078e00ff */
[----:B------:R-:W-:Y:S01]  /*f8a0*/  ISETP.GT.U32.AND P0, PT, R10, 0x3, PT ;  /* 0x000000030a00780c */ /* 0x000fe20003f04070 */
[----:B------:R-:W-:Y:S01]  /*f8b0*/  IMAD.MOV.U32 R7, RZ, RZ, -0x1 ;  /* 0xffffffffff077424 */ /* 0x000fe200078e00ff */
[----:B------:R-:W-:Y:S01]  /*f8c0*/  LOP3.LUT R0, R0, 0x1, RZ, 0xc0, !PT ;  /* 0x0000000100007812 */ /* 0x000fe200078ec0ff */
[----:B------:R-:W-:Y:S01]  /*f8d0*/  IMAD.MOV.U32 R6, RZ, RZ, -0x1 ;  /* 0xffffffffff067424 */ /* 0x000fe200078e00ff */
[----:B------:R-:W-:Y:S01]  /*f8e0*/  ISETP.LT.U32.AND P0, PT, R2, 0x4, P0 ;  /* 0x000000040200780c */ /* 0x000fe20000701070 */
[----:B------:R-:W0:Y:S01]  /*f8f0*/  @P2 S2R R8, SR_CgaCtaId ;  /* 0x0000000000082919 */ /* 0x000e220000008800 */
[----:B------:R-:W-:-:S02]  /*f900*/  @P2 MOV R3, 0x400 ;  /* 0x0000040000032802 */ /* 0x000fc40000000f00 */
[----:B------:R-:W-:Y:S01]  /*f910*/  ISETP.NE.U32.AND P1, PT, R0, 0x1, PT ;  /* 0x000000010000780c */ /* 0x000fe20003f25070 */
[----:B------:R-:W-:Y:S01]  /*f920*/  IMAD.U32 R0, RZ, RZ, UR20 ;  /* 0x00000014ff007e24 */ /* 0x000fe2000f8e00ff */
[----:B------:R-:W-:Y:S02]  /*f930*/  LOP3.LUT R10, R10, 0x3, RZ, 0xc0, !PT ;  /* 0x000000030a0a7812 */ /* 0x000fe400078ec0ff */
[----:B------:R-:W-:Y:S02]  /*f940*/  PRMT R9, RZ, 0x7610, R9 ;  /* 0x00007610ff097816 */ /* 0x000fe40000000009 */
[----:B------:R-:W-:Y:S02]  /*f950*/  ISETP.GT.U32.AND P1, PT, R0, 0x3, !P1 ;  /* 0x000000030000780c */ /* 0x000fe40004f24070 */
[----:B------:R-:W-:Y:S02]  /*f960*/  SEL R0, RZ, 0x1, !P0 ;  /* 0x00000001ff007807 */ /* 0x000fe40004000000 */
[----:B------:R-:W-:-:S04]  /*f970*/  SEL R2, RZ, 0x1, !P1 ;  /* 0x00000001ff027807 */ /* 0x000fc80004800000 */
[--C-:B------:R-:W-:Y:S02]  /*f980*/  LOP3.LUT R11, R2, R11, R0.reuse, 0x96, !PT ;  /* 0x0000000b020b7212 */ /* 0x100fe400078e9600 */
[----:B------:R-:W-:Y:S02]  /*f990*/  PRMT R0, RZ, 0x7610, R0 ;  /* 0x00007610ff007816 */ /* 0x000fe40000000000 */
[----:B0-----:R-:W-:-:S04]  /*f9a0*/  @P2 LEA R3, R8, R3, 0x18 ;  /* 0x0000000308032211 */ /* 0x001fc800078ec0ff */
[----:B------:R0:W-:Y:S01]  /*f9b0*/  @P2 SYNCS.ARRIVE.TRANS64.A1T0 RZ, [R3+URZ+0x58], RZ ;  /* 0x000058ff03ff29a7 */ /* 0x0001e2000810003f */
[----:B---3--:R-:W-:-:S04]  /*f9c0*/  IADD3 R14, P2, R14, UR24, RZ ;  /* 0x000000180e0e7c10 */ /* 0x008fc8000ff5e0ff */
[----:B--2---:R-:W-:Y:S01]  /*f9d0*/  IADD3.X R16, R16, UR18, RZ, P2, !PT ;  /* 0x0000001210107c10 */ /* 0x004fe200097fe4ff */
[----:B------:R0:W-:Y:S01]  /*f9e0*/  STL [R1+0x78], R14 ;  /* 0x0000780e01007387 */ /* 0x0001e20000100800 */
[----:B------:R-:W-:-:S03]  /*f9f0*/  ISETP.GE.U32.AND P2, PT, R14, UR8, PT ;  /* 0x000000080e007c0c */ /* 0x000fc6000bf46070 */
[----:B------:R0:W-:Y:S01]  /*fa00*/  STL [R1+0x74], R16 ;  /* 0x0000741001007387 */ /* 0x0001e20000100800 */
[----:B------:R-:W-:-:S13]  /*fa10*/  ISETP.GE.U32.AND.EX P0, PT, R16, UR9, PT, P2 ;  /* 0x0000000910007c0c */ /* 0x000fda000bf06120 */
[----:B0-----:R-:W-:Y:S05]  /*fa20*/  @P0 BRA `(.L_x_309) ;  /* 0x0000000400500947 */ /* 0x001fea0003800000 */
[----:B------:R-:W-:Y:S01]  /*fa30*/  ULDC.64 UR8, c[0x0][0x628] ;  /* 0x00018a0000087ab9 */ /* 0x000fe20000000a00 */
[----:B------:R-:W0:Y:S01]  /*fa40*/  S2R R12, SR_CTAID.X ;  /* 0x00000000000c7919 */ /* 0x000e220000002500 */
[----:B------:R-:W-:Y:S01]  /*fa50*/  ISETP.NE.U32.AND P0, PT, RZ, UR8, PT ;  /* 0x00000008ff007c0c */ /* 0x000fe2000bf05070 */
[----:B------:R-:W-:Y:S01]  /*fa60*/  ULDC UR10, c[0x0][0x630] ;  /* 0x00018c00000a7ab9 */ /* 0x000fe20000000800 */
[----:B------:R-:W-:Y:S01]  /*fa70*/  IMAD.MOV.U32 R2, RZ, RZ, R14 ;  /* 0x000000ffff027224 */ /* 0x000fe200078e000e */
[----:B------:R-:W1:Y:S01]  /*fa80*/  S2R R0, SR_CTAID.Y ;  /* 0x0000000000007919 */ /* 0x000e620000002600 */
[----:B------:R-:W-:Y:S01]  /*fa90*/  ISETP.NE.AND.EX P0, PT, RZ, UR9, PT, P0 ;  /* 0x00000009ff007c0c */ /* 0x000fe2000bf05300 */
[----:B------:R-:W-:-:S12]  /*faa0*/  IMAD.MOV.U32 R3, RZ, RZ, R16 ;  /* 0x000000ffff037224 */ /* 0x000fd800078e0010 */
[----:B------:R-:W-:Y:S05]  /*fab0*/  @!P0 BRA `(.L_x_310) ;  /* 0x0000000000288947 */ /* 0x000fea0003800000 */
[----:B------:R-:W-:Y:S02]  /*fac0*/  ULDC UR7, c[0x0][0x634] ;  /* 0x00018d0000077ab9 */ /* 0x000fe40000000800 */
[----:B------:R-:W-:-:S05]  /*fad0*/  IADD3 R7, P0, R14, UR7, RZ ;  /* 0x000000070e077c10 */ /* 0x000fca000ff1e0ff */
[----:B------:R-:W-:-:S04]  /*fae0*/  IMAD.X R13, RZ, RZ, R16, P0 ;  /* 0x000000ffff0d7224 */ /* 0x000fc800000e0610 */
[----:B------:R-:W-:-:S04]  /*faf0*/  IMAD.WIDE.U32 R4, R13, UR8, RZ ;  /* 0x000000080d047c25 */ /* 0x000fc8000f8e00ff */
[----:B------:R-:W-:-:S04]  /*fb00*/  IMAD.WIDE.U32 R4, P0, R7, UR9, R4 ;  /* 0x0000000907047c25 */ /* 0x000fc8000f800004 */
[----:B------:R-:W-:-:S04]  /*fb10*/  IMAD.WIDE.U32 R6, R7, UR8, RZ ;  /* 0x0000000807067c25 */ /* 0x000fc8000f8e00ff */
[----:B------:R-:W-:Y:S01]  /*fb20*/  IMAD.X R3, RZ, RZ, RZ, P0 ;  /* 0x000000ffff037224 */ /* 0x000fe200000e06ff */
[----:B------:R-:W-:Y:S01]  /*fb30*/  IADD3 RZ, P0, R7, R4, RZ ;  /* 0x0000000407ff7210 */ /* 0x000fe20007f1e0ff */
[----:B------:R-:W-:-:S04]  /*fb40*/  IMAD.MOV.U32 R2, RZ, RZ, R5 ;  /* 0x000000ffff027224 */ /* 0x000fc800078e0005 */
[----:B------:R-:W-:-:S08]  /*fb50*/  IMAD.WIDE.U32.X R2, R13, UR9, R2, P0 ;  /* 0x000000090d027c25 */ /* 0x000fd000080e0402 */
.L_x_310:
[--C-:B------:R-:W-:Y:S01]  /*fb60*/  SHF.R.U64 R6, R2, UR10, R3.reuse ;  /* 0x0000000a02067c19 */ /* 0x100fe20008001203 */
[----:B------:R-:W-:Y:S01]  /*fb70*/  ULDC.64 UR8, c[0x0][0x620] ;  /* 0x0001880000087ab9 */ /* 0x000fe20000000a00 */
[----:B------:R-:W-:Y:S01]  /*fb80*/  SHF.R.U32.HI R2, RZ, UR10, R3 ;  /* 0x0000000aff027c19 */ /* 0x000fe20008011603 */
[----:B------:R-:W-:Y:S01]  /*fb90*/  IMAD.MOV.U32 R3, RZ, RZ, R16 ;  /* 0x000000ffff037224 */ /* 0x000fe200078e0010 */
[----:B------:R-:W-:Y:S01]  /*fba0*/  IADD3 R5, P0, RZ, -R6, RZ ;  /* 0x80000006ff057210 */ /* 0x000fe20007f1e0ff */
[----:B------:R-:W-:Y:S01]  /*fbb0*/  ULDC UR7, c[0x0][0x150] ;  /* 0x0000540000077ab9 */ /* 0x000fe20000000800 */
[----:B0-----:R-:W-:Y:S01]  /*fbc0*/  I2FP.F32.U32 R7, R12 ;  /* 0x0000000c00077245 */ /* 0x001fe20000201000 */
[----:B------:R-:W0:Y:S01]  /*fbd0*/  LDC R19, c[0x0][0x144] ;  /* 0x00005100ff137b82 */ /* 0x000e220000000800 */
[----:B------:R-:W-:Y:S01]  /*fbe0*/  ULDC.64 UR10, c[0x0][0x640] ;  /* 0x00019000000a7ab9 */ /* 0x000fe20000000a00 */
[----:B------:R-:W-:Y:S01]  /*fbf0*/  IMAD.X R2, RZ, RZ, ~R2, P0 ;  /* 0x000000ffff027224 */ /* 0x000fe200000e0e02 */
[----:B------:R-:W-:-:S03]  /*fc00*/  ISETP.NE.U32.AND P0, PT, RZ, UR10, PT ;  /* 0x0000000aff007c0c */ /* 0x000fc6000bf05070 */
[----:B------:R-:W-:Y:S01]  /*fc10*/  IMAD R4, R2, UR8, RZ ;  /* 0x0000000802047c24 */ /* 0x000fe2000f8e02ff */
[----:B------:R-:W-:Y:S01]  /*fc20*/  ISETP.NE.AND.EX P0, PT, RZ, UR11, PT, P0 ;  /* 0x0000000bff007c0c */ /* 0x000fe2000bf05300 */
[----:B------:R-:W-:Y:S01]  /*fc30*/  IMAD.MOV.U32 R2, RZ, RZ, R14 ;  /* 0x000000ffff027224 */ /* 0x000fe200078e000e */
[----:B------:R-:W2:Y:S03]  /*fc40*/  LDC R13, c[0x0][0x148] ;  /* 0x00005200ff0d7b82 */ /* 0x000ea60000000800 */
[----:B------:R-:W-:Y:S01]  /*fc50*/  IMAD.WIDE.U32 R2, R5, UR8, R2 ;  /* 0x0000000805027c25 */ /* 0x000fe2000f8e0002 */
[----:B------:R-:W-:-:S03]  /*fc60*/  ULDC UR8, c[0x0][0x154] ;  /* 0x0000550000087ab9 */ /* 0x000fc60000000800 */
[----:B------:R-:W-:Y:S02]  /*fc70*/  IMAD R5, R5, UR9, R4 ;  /* 0x0000000905057c24 */ /* 0x000fe4000f8e0204 */
[----:B------:R-:W-:Y:S01]  /*fc80*/  FMUL R4, R7, UR7 ;  /* 0x0000000707047c20 */ /* 0x000fe20008400000 */
[----:B------:R-:W-:Y:S01]  /*fc90*/  ULDC UR7, c[0x0][0x618] ;  /* 0x0001860000077ab9 */ /* 0x000fe20000000800 */
[----:B------:R-:W-:Y:S01]  /*fca0*/  ULDC UR9, c[0x0][0x608] ;  /* 0x0001820000097ab9 */ /* 0x000fe20000000800 */
[----:B------:R-:W-:-:S03]  /*fcb0*/  IMAD.IADD R3, R3, 0x1, R5 ;  /* 0x0000000103037824 */ /* 0x000fc600078e0205 */
[----:B------:R-:W3:Y:S02]  /*fcc0*/  F2I.U32.TRUNC.NTZ R4, R4 ;  /* 0x0000000400047305 */ /* 0x000ee4000020f000 */
[----:B------:R-:W-:Y:S02]  /*fcd0*/  SHF.R.U64 R7, R2, UR7, R3 ;  /* 0x0000000702077c19 */ /* 0x000fe40008001203 */
[----:B-1----:R-:W-:-:S05]  /*fce0*/  I2FP.F32.U32 R2, R0 ;  /* 0x0000000000027245 */ /* 0x002fca0000201000 */
[----:B------:R-:W-:Y:S01]  /*fcf0*/  FMUL R5, R2, UR8 ;  /* 0x0000000802057c20 */ /* 0x000fe20008400000 */
[----:B------:R-:W-:Y:S01]  /*fd00*/  SHF.R.U32.HI R2, RZ, UR7, R3 ;  /* 0x00000007ff027c19 */ /* 0x000fe20008011603 */
[----:B------:R-:W-:Y:S02]  /*fd10*/  ULDC UR7, c[0x0][0x658] ;  /* 0x0001960000077ab9 */ /* 0x000fe40000000800 */
[----:B------:R1:W4:Y:S01]  /*fd20*/  F2I.U32.TRUNC.NTZ R16, R5 ;  /* 0x0000000500107305 */ /* 0x000322000020f000 */
[----:B------:R-:W-:Y:S01]  /*fd30*/  SHF.R.U64 R15, R7, UR9, R2 ;  /* 0x00000009070f7c19 */ /* 0x000fe20008001202 */
[----:B---3--:R-:W-:Y:S01]  /*fd40*/  IMAD.MOV R4, RZ, RZ, -R4 ;  /* 0x000000ffff047224 */ /* 0x008fe200078e0a04 */
[----:B------:R-:W-:-:S03]  /*fd50*/  SHF.R.U32.HI R2, RZ, UR9, R2 ;  /* 0x00000009ff027c19 */ /* 0x000fc60008011602 */
[----:B0-----:R-:W-:Y:S01]  /*fd60*/  IMAD R12, R19, R4, R12 ;  /* 0x00000004130c7224 */ /* 0x001fe200078e020c */
[--C-:B------:R-:W-:Y:S02]  /*fd70*/  SHF.R.U64 R14, R15, UR7, R2.reuse ;  /* 0x000000070f0e7c19 */ /* 0x100fe40008001202 */
[----:B------:R-:W-:-:S03]  /*fd80*/  SHF.R.U32.HI R17, RZ, UR7, R2 ;  /* 0x00000007ff117c19 */ /* 0x000fc60008011602 */
[----:B------:R-:W-:Y:S02]  /*fd90*/  IMAD.MOV.U32 R2, RZ, RZ, R14 ;  /* 0x000000ffff027224 */ /* 0x000fe400078e000e */
[----:B------:R-:W-:Y:S01]  /*fda0*/  IMAD.MOV.U32 R3, RZ, RZ, R17 ;  /* 0x000000ffff037224 */ /* 0x000fe200078e0011 */
[----:B-12-4-:R-:W-:Y:S06]  /*fdb0*/  @!P0 BRA `(.L_x_311) ;  /* 0x0000000000288947 */ /* 0x016fec0003800000 */
[----:B------:R-:W-:Y:S02]  /*fdc0*/  ULDC UR7, c[0x0][0x64c] ;  /* 0x0001930000077ab9 */ /* 0x000fe40000000800 */
[----:B------:R-:W-:-:S05]  /*fdd0*/  IADD3 R3, P0, R14, UR7, RZ ;  /* 0x000000070e037c10 */ /* 0x000fca000ff1e0ff */
[----:B------:R-:W-:-:S04]  /*fde0*/  IMAD.X R17, RZ, RZ, R17, P0 ;  /* 0x000000ffff117224 */ /* 0x000fc800000e0611 */
[----:B------:R-:W-:-:S04]  /*fdf0*/  IMAD.WIDE.U32 R4, R17, UR10, RZ ;  /* 0x0000000a11047c25 */ /* 0x000fc8000f8e00ff */
[----:B------:R-:W-:-:S04]  /*fe00*/  IMAD.WIDE.U32 R4, P0, R3, UR11, R4 ;  /* 0x0000000b03047c25 */ /* 0x000fc8000f800004 */
[----:B------:R-:W-:-:S04]  /*fe10*/  IMAD.WIDE.U32 R2, R3, UR10, RZ ;  /* 0x0000000a03027c25 */ /* 0x000fc8000f8e00ff */
[----:B------:R-:W-:Y:S01]  /*fe20*/  IMAD.MOV.U32 R2, RZ, RZ, R5 ;  /* 0x000000ffff027224 */ /* 0x000fe200078e0005 */
[----:B------:R-:W-:Y:S01]  /*fe30*/  IADD3 RZ, P1, R3, R4, RZ ;  /* 0x0000000403ff7210 */ /* 0x000fe20007f3e0ff */
[----:B------:R-:W-:-:S04]  /*fe40*/  IMAD.X R3, RZ, RZ, RZ, P0 ;  /* 0x000000ffff037224 */ /* 0x000fc800000e06ff */
[----:B------:R-:W-:-:S08]  /*fe50*/  IMAD.WIDE.U32.X R2, R17, UR11, R2, P1 ;  /* 0x0000000b11027c25 */ /* 0x000fd000088e0402 */
.L_x_311:
[----:B------:R-:W-:Y:S01]  /*fe60*/  ULDC UR7, c[0x0][0x648] ;  /* 0x0001920000077ab9 */ /* 0x000fe20000000800 */
[----:B------:R-:W-:Y:S01]  /*fe70*/  LOP3.LUT R15, R15, UR6, RZ, 0xc0, !PT ;  /* 0x000000060f0f7c12 */ /* 0x000fe2000f8ec0ff */
[----:B------:R-:W-:Y:S01]  /*fe80*/  IMAD.MOV R16, RZ, RZ, -R16 ;  /* 0x000000ffff107224 */ /* 0x000fe200078e0a10 */
[----:B------:R-:W-:Y:S01]  /*fe90*/  SHF.R.U64 R2, R2, UR7, R3 ;  /* 0x0000000702027c19 */ /* 0x000fe20008001203 */
[----:B------:R-:W-:Y:S01]  /*fea0*/  ULDC UR7, c[0x0][0x638] ;  /* 0x00018e0000077ab9 */ /* 0x000fe20000000800 */
[----:B------:R-:W-:Y:S01]  /*feb0*/  LOP3.LUT R7, R7, UR4, RZ, 0xc0, !PT ;  /* 0x0000000407077c12 */ /* 0x000fe2000f8ec0ff */
[----:B------:R-:W-:Y:S01]  /*fec0*/  @P3 IMAD R12, R13, R16, R0 ;  /* 0x000000100d0c3224 */ /* 0x000fe200078e0200 */
[----:B------:R-:W-:Y:S01]  /*fed0*/  ULDC UR8, c[0x0][0x610] ;  /* 0x0001840000087ab9 */ /* 0x000fe20000000800 */
[----:B------:R-:W-:Y:S02]  /*fee0*/  IMAD.MOV R3, RZ, RZ, -R2 ;  /* 0x000000ffff037224 */ /* 0x000fe400078e0a02 */
[----:B------:R-:W-:-:S02]  /*fef0*/  IMAD R5, R2, UR5, R15 ;  /* 0x0000000502057c24 */ /* 0x000fc4000f8e020f */
[----:B------:R-:W-:Y:S01]  /*ff00*/  IMAD R14, R3, UR7, R14 ;  /* 0x00000007030e7c24 */ /* 0x000fe2000f8e020e */
[----:B------:R-:W-:Y:S01]  /*ff10*/  ULDC UR7, c[0x0][0x600] ;  /* 0x0001800000077ab9 */ /* 0x000fe20000000800 */
[----:B------:R-:W-:Y:S02]  /*ff20*/  IMAD R5, R5, UR8, R12 ;  /* 0x0000000805057c24 */ /* 0x000fe4000f8e020c */
[----:B------:R-:W-:Y:S02]  /*ff30*/  IMAD R14, R14, UR7, R7 ;  /* 0x000000070e0e7c24 */ /* 0x000fe4000f8e0207 */
[----:B------:R-:W-:-:S03]  /*ff40*/  IMAD.MOV.U32 R0, RZ, RZ, 0x1 ;  /* 0x00000001ff007424 */ /* 0x000fc600078e00ff */
[----:B------:R-:W-:Y:S02]  /*ff50*/  SEL R7, R14, R5, !P3 ;  /* 0x000000050e077207 */ /* 0x000fe40005800000 */
[----:B------:R-:W-:-:S07]  /*ff60*/  SEL R5, R5, R14, !P3 ;  /* 0x0000000e05057207 */ /* 0x000fce0005800000 */
.L_x_309:
[----:B------:R-:W-:Y:S05]  /*ff70*/  BSYNC B1 ;  /* 0x0000000000017941 */ /* 0x000fea0003800000 */
.L_x_308:
[----:B------:R-:W-:-:S13]  /*ff80*/  LOP3.LUT P0, RZ, R0, 0xff, RZ, 0xc0, !PT ;  /* 0x000000ff00ff7812 */ /* 0x000fda000780c0ff */
[----:B------:R-:W-:Y:S05]  /*ff90*/  @P0 BRA `(.L_x_312) ;  /* 0xfffffff400180947 */ /* 0x000fea000383ffff */
[----:B------:R-:W-:Y:S05]  /*ffa0*/  BSYNC B0 ;  /* 0x0000000000007941 */ /* 0x000fea0003800000 */
.L_x_301:
[----:B------:R-:W-:-:S03]  /*ffb0*/  UMOV UR7, 0xffffffff ;  /* 0xffffffff00077882 */ /* 0x000fc60000000000 */
[----:B------:R-:W-:Y:S05]  /*ffc0*/  BRA.DIV UR7, `(.L_x_313) ;  /* 0x0000000607287947 */ /* 0x000fea000b800000 */
[----:B------:R-:W-:-:S13]  /*ffd0*/  ELECT P0, URZ, PT ;  /* 0x00000000003f782f */ /* 0x000fda0003800000 */
.L_x_327:
[----:B------:R-:W-:Y:S04]  /*ffe0*/  BSSY B0, `(.L_x_314) ;  /* 0x000002c000007945 */ /* 0x000fe80003800000 */
[----:B------:R-:W-:Y:S05]  /*fff0*/  @!P0 BRA `(.L_x_315) ;  /* 0x0000000000a88947 */ /* 0x000fea0003800000 */
[----:B------:R-:W-:-:S04]  /*10000*/  ULOP3.LUT UR7, UR13, 0x2, URZ, 0xfc, !UPT ;  /* 0x000000020d077892 */ /* 0x000fc8000f8efc3f */
[----:B------:R-:W-:-:S06]  /*10010*/  UISETP.NE.AND UP0, UPT, UR7, 0x3, UPT ;  /* 0x000000030700788c */ /* 0x000fcc000bf05270 */
[----:B------:R-:W-:-:S13]  /*10020*/  PLOP3.LUT P0, PT, PT, PT, UP0, 0x80, 0x0 ;  /* 0x000000000000781c */ /* 0x000fda0003f0f008 */
[----:B------:R-:W-:Y:S05]  /*10030*/  @!P0 BRA `(.L_x_316) ;  /* 0x0000000000048947 */ /* 0x000fea0003800000 */
[----:B------:R-:W-:Y:S01]  /*10040*/  BPT.TRAP 0x1 ;  /* 0x000000040000795c */ /* 0x000fe20000300000 */
.L_x_316:
[----:B------:R-:W0:Y:S01]  /*10050*/  S2R R3, SR_CgaCtaId ;  /* 0x0000000000037919 */ /* 0x000e220000008800 */
[----:B------:R-:W-:Y:S02]  /*10060*/  MOV R0, 0x400 ;  /* 0x0000040000007802 */ /* 0x000fe40000000f00 */
[----:B------:R-:W-:Y:S02]  /*10070*/  SHF.L.U32 R2, R11, 0x1f, RZ ;  /* 0x0000001f0b027819 */ /* 0x000fe400000006ff */
[----:B0-----:R-:W-:-:S05]  /*10080*/  LEA R3, R3, R0, 0x18 ;  /* 0x0000000003037211 */ /* 0x001fca00078ec0ff */
[----:B------:R-:W-:-:S04]  /*10090*/  VIADD R3, R3, 0x20 ;  /* 0x0000002003037836 */ /* 0x000fc80000000000 */
[C---:B------:R-:W-:Y:S02]  /*100a0*/  IMAD R5, R10.reuse, 0x8, R3 ;  /* 0x000000080a057824 */ /* 0x040fe400078e0203 */
[----:B------:R-:W-:Y:S02]  /*100b0*/  VIADD R10, R10, 0x1 ;  /* 0x000000010a0a7836 */ /* 0x000fe40000000000 */
[----:B------:R-:W0:Y:S03]  /*100c0*/  SYNCS.PHASECHK.TRANS64.TRYWAIT P0, [R5+URZ], R2 ;  /* 0x00000002050075a7 */ /* 0x000e26000800017f */
[----:B------:R-:W-:-:S04]  /*100d0*/  ISETP.NE.AND P1, PT, R10, 0x4, PT ;  /* 0x000000040a00780c */ /* 0x000fc80003f25270 */
[----:B------:R-:W-:Y:S02]  /*100e0*/  SEL R0, RZ, 0x1, P1 ;  /* 0x00000001ff007807 */ /* 0x000fe40000800000 */
[----:B------:R-:W-:Y:S02]  /*100f0*/  SEL R10, R10, RZ, P1 ;  /* 0x000000ff0a0a7207 */ /* 0x000fe40000800000 */
[----:B------:R-:W-:-:S03]  /*10100*/  LOP3.LUT R11, R11, R0, RZ, 0x3c, !PT ;  /* 0x000000000b0b7212 */ /* 0x000fc600078e3cff */
[----:B------:R-:W-:Y:S01]  /*10110*/  IMAD R7, R10, 0x8, R3 ;  /* 0x000000080a077824 */ /* 0x000fe200078e0203 */
[----:B------:R-:W-:Y:S01]  /*10120*/  SHF.L.U32 R4, R11, 0x1f, RZ ;  /* 0x0000001f0b047819 */ /* 0x000fe200000006ff */
[----:B0-----:R-:W-:Y:S06]  /*10130*/  @!P0 BRA `(.L_x_317) ;  /* 0x0000000000ec8947 */ /* 0x001fec0003800000 */
.L_x_328:
[----:B------:R-:W1:Y:S01]  /*10140*/  SYNCS.PHASECHK.TRANS64.TRYWAIT P0, [R7+URZ], R4 ;  /* 0x00000004070075a7 */ /* 0x000e62000800017f */
[----:B------:R-:W-:-:S05]  /*10150*/  VIADD R0, R10, 0x1 ;  /* 0x000000010a007836 */ /* 0x000fca0000000000 */
[----:B------:R-:W-:-:S04]  /*10160*/  ISETP.NE.AND P1, PT, R0, 0x4, PT ;  /* 0x000000040000780c */ /* 0x000fc80003f25270 */
[----:B0-----:R-:W-:Y:S02]  /*10170*/  SEL R2, RZ, 0x1, P1 ;  /* 0x00000001ff027807 */ /* 0x001fe40000800000 */
[----:B------:R-:W-:Y:S02]  /*10180*/  SEL R0, R0, RZ, P1 ;  /* 0x000000ff00007207 */ /* 0x000fe40000800000 */
[----:B------:R-:W-:-:S03]  /*10190*/  LOP3.LUT R11, R11, R2, RZ, 0x3c, !PT ;  /* 0x000000020b0b7212 */ /* 0x000fc600078e3cff */
[----:B------:R-:W-:Y:S01]  /*101a0*/  IMAD R6, R0, 0x8, R3 ;  /* 0x0000000800067824 */ /* 0x000fe200078e0203 */
[----:B------:R-:W-:Y:S01]  /*101b0*/  SHF.L.U32 R5, R11, 0x1f, RZ ;  /* 0x0000001f0b057819 */ /* 0x000fe200000006ff */
[----:B-1----:R-:W-:Y:S06]  /*101c0*/  @!P0 BRA `(.L_x_318) ;  /* 0x0000000000dc8947 */ /* 0x002fec0003800000 */
.L_x_329:
[----:B------:R-:W1:Y:S01]  /*101d0*/  SYNCS.PHASECHK.TRANS64.TRYWAIT P0, [R6+URZ], R5 ;  /* 0x00000005060075a7 */ /* 0x000e62000800017f */
[----:B------:R-:W-:-:S05]  /*101e0*/  VIADD R0, R0, 0x1 ;  /* 0x0000000100007836 */ /* 0x000fca0000000000 */
[----:B------:R-:W-:-:S04]  /*101f0*/  ISETP.NE.AND P1, PT, R0, 0x4, PT ;  /* 0x000000040000780c */ /* 0x000fc80003f25270 */
[----:B------:R-:W-:Y:S02]  /*10200*/  SEL R2, RZ, 0x1, P1 ;  /* 0x00000001ff027807 */ /* 0x000fe40000800000 */
[----:B------:R-:W-:Y:S02]  /*10210*/  SEL R0, R0, RZ, P1 ;  /* 0x000000ff00007207 */ /* 0x000fe40000800000 */
[----:B------:R-:W-:Y:S01]  /*10220*/  LOP3.LUT R2, R11, R2, RZ, 0x3c, !PT ;  /* 0x000000020b027212 */ /* 0x000fe200078e3cff */
[----:B-1----:R-:W-:Y:S06]  /*10230*/  @!P0 BRA `(.L_x_319) ;  /* 0x0000000000d48947 */ /* 0x002fec0003800000 */
.L_x_330:
[----:B------:R-:W-:Y:S01]  /*10240*/  IMAD R3, R0, 0x8, R3 ;  /* 0x0000000800037824 */ /* 0x000fe200078e0203 */
[----:B------:R-:W-:-:S07]  /*10250*/  SHF.L.U32 R0, R2, 0x1f, RZ ;  /* 0x0000001f02007819 */ /* 0x000fce00000006ff */
.L_x_320:
[----:B--2---:R2:W3:Y:S02]  /*10260*/  SYNCS.PHASECHK.TRANS64.TRYWAIT P0, [R3+URZ], R0 ;  /* 0x00000000030075a7 */ /* 0x0044e4000800017f */
[----:B---3--:R-:W-:Y:S05]  /*10270*/  @!P0 NANOSLEEP.SYNCS 0x989680 ;  /* 0x009896800000895d */ /* 0x008fea0003900000 */
[----:B------:R-:W3:Y:S02]  /*10280*/  @!P0 SYNCS.PHASECHK.TRANS64 P0, [R3+URZ], R0 ;  /* 0x00000000030085a7 */ /* 0x000ee4000800007f */
[----:B---3--:R-:W-:Y:S05]  /*10290*/  @!P0 BRA `(.L_x_320) ;  /* 0xfffffffc00f08947 */ /* 0x008fea000383ffff */
.L_x_315:
[----:B------:R-:W-:Y:S05]  /*102a0*/  BSYNC B0 ;  /* 0x0000000000007941 */ /* 0x000fea0003800000 */
.L_x_314:
[----:B------:R-:W-:Y:S05]  /*102b0*/  EXIT ;  /* 0x000000000000794d */ /* 0x000fea0003800000 */
.L_x_21:
[----:B-1----:R-:W-:-:S04]  /*102c0*/  IMAD.U32 R3, RZ, RZ, UR6 ;  /* 0x00000006ff037e24 */ /* 0x002fc8000f8e00ff */
[----:B------:R1:W2:Y:S03]  /*102d0*/  SYNCS.PHASECHK.TRANS64.TRYWAIT P1, [R3+URZ], R0 ;  /* 0x00000000030075a7 */ /* 0x0002a6000802017f */
[----:B--2---:R-:W-:Y:S05]  /*102e0*/  @!P1 NANOSLEEP.SYNCS 0x989680 ;  /* 0x009896800000995d */ /* 0x004fea0003900000 */
[----:B------:R-:W2:Y:S02]  /*102f0*/  @!P1 SYNCS.PHASECHK.TRANS64 P1, [R3+URZ], R0 ;  /* 0x00000000030095a7 */ /* 0x000ea4000802007f */
[----:B--2---:R-:W-:Y:S05]  /*10300*/  @!P1 BRA `(.L_x_21) ;  /* 0xfffffffc00ec9947 */ /* 0x004fea000383ffff */
[----:B------:R-:W-:Y:S05]  /*10310*/  BRA `(.L_x_20) ;  /* 0xffffff18009c7947 */ /* 0x000fea000383ffff */
.L_x_27:
[----:B-----5:R2:W-:Y:S02]  /*10320*/  STL [R1+0x84], R0 ;  /* 0x0000840001007387 */ /* 0x0205e40000100800 */
[----:B--2---:R-:W-:-:S04]  /*10330*/  IMAD.U32 R0, RZ, RZ, UR9 ;  /* 0x00000009ff007e24 */ /* 0x004fc8000f8e00ff */
[----:B------:R2:W3:Y:S03]  /*10340*/  SYNCS.PHASECHK.TRANS64.TRYWAIT P1, [R0+URZ], R229 ;  /* 0x000000e5000075a7 */ /* 0x0004e6000802017f */
[----:B---3--:R-:W-:Y:S05]  /*10350*/  @!P1 NANOSLEEP.SYNCS 0x989680 ;  /* 0x009896800000995d */ /* 0x008fea0003900000 */
[----:B------:R2:W3:Y:S02]  /*10360*/  @!P1 SYNCS.PHASECHK.TRANS64 P1, [R0+URZ], R229 ;  /* 0x000000e5000095a7 */ /* 0x0004e4000802007f */
[----:B--2---:R2:W5:Y:S02]  /*10370*/  LDL.LU R0, [R1+0x84] ;  /* 0x0000840001007983 */ /* 0x0045640000300800 */
[----:B--23--:R-:W-:Y:S05]  /*10380*/  @!P1 BRA `(.L_x_27) ;  /* 0xfffffffc00e49947 */ /* 0x00cfea000383ffff */
[----:B------:R-:W-:Y:S05]  /*10390*/  BRA `(.L_x_26) ;  /* 0xffffff2c00407947 */ /* 0x000fea000383ffff */
.L_x_302:
[----:B------:R-:W-:Y:S01]  /*103a0*/  BSSY B1, `(.L_x_321) ;  /* 0x0000006000017945 */ /* 0x000fe20003800000 */
[----:B------:R-:W-:-:S07]  /*103b0*/  IMAD.MOV.U32 R0, RZ, RZ, -0x1 ;  /* 0xffffffffff007424 */ /* 0x000fce00078e00ff */
[----:B------:R-:W-:Y:S05]  /*103c0*/  WARPSYNC.COLLECTIVE R0, `(.L_x_322) ;  /* 0x00000000000c7348 */ /* 0x000fea0003c00000 */
[----:B------:R-:W-:Y:S02]  /*103d0*/  ELECT P0, UR62, PT ;  /* 0x00000000003e782f */ /* 0x000fe40003800000 */
[----:B------:R-:W-:Y:S01]  /*103e0*/  MOV R0, UR62 ;  /* 0x0000003e00007c02 */ /* 0x000fe20008000f00 */
[----:B------:R-:W-:Y:S10]  /*103f0*/  ENDCOLLECTIVE ;  /* 0x000000000000791b */ /* 0x000ff40003800000 */
.L_x_322:
[----:B------:R-:W-:Y:S05]  /*10400*/  BSYNC B1 ;  /* 0x0000000000017941 */ /* 0x000fea0003800000 */
.L_x_321:
[----:B------:R-:W-:Y:S05]  /*10410*/  BRA `(.L_x_323) ;  /* 0xfffffff000047947 */ /* 0x000fea000383ffff */
.L_x_305:
[----:B0-----:R0:W2:Y:S02]  /*10420*/  SYNCS.PHASECHK.TRANS64.TRYWAIT P0, [R5+URZ+0x20], R2 ;  /* 0x00002002050075a7 */ /* 0x0010a4000800017f */
[----:B--2---:R-:W-:Y:S05]  /*10430*/  @!P0 NANOSLEEP.SYNCS 0x989680 ;  /* 0x009896800000895d */ /* 0x004fea0003900000 */
[----:B------:R-:W2:Y:S02]  /*10440*/  @!P0 SYNCS.PHASECHK.TRANS64 P0, [R5+URZ+0x20], R2 ;  /* 0x00002002050085a7 */ /* 0x000ea4000800007f */
[----:B--2---:R-:W-:Y:S05]  /*10450*/  @!P0 BRA `(.L_x_305) ;  /* 0xfffffffc00f08947 */ /* 0x004fea000383ffff */
[----:B------:R-:W-:Y:S05]  /*10460*/  BRA `(.L_x_324) ;  /* 0xfffffff000487947 */ /* 0x000fea000383ffff */
.L_x_313:
[----:B------:R-:W-:Y:S01]  /*10470*/  BSSY B0, `(.L_x_325) ;  /* 0x0000006000007945 */ /* 0x000fe20003800000 */
[----:B------:R-:W-:-:S07]  /*10480*/  IMAD.MOV.U32 R0, RZ, RZ, -0x1 ;  /* 0xffffffffff007424 */ /* 0x000fce00078e00ff */
[----:B------:R-:W-:Y:S05]  /*10490*/  WARPSYNC.COLLECTIVE R0, `(.L_x_326) ;  /* 0x00000000000c7348 */ /* 0x000fea0003c00000 */
[----:B------:R-:W-:Y:S02]  /*104a0*/  ELECT P0, UR62, PT ;  /* 0x00000000003e782f */ /* 0x000fe40003800000 */
[----:B------:R-:W-:Y:S01]  /*104b0*/  MOV R0, UR62 ;  /* 0x0000003e00007c02 */ /* 0x000fe20008000f00 */
[----:B------:R-:W-:Y:S10]  /*104c0*/  ENDCOLLECTIVE ;  /* 0x000000000000791b */ /* 0x000ff40003800000 */
.L_x_326:
[----:B------:R-:W-:Y:S05]  /*104d0*/  BSYNC B0 ;  /* 0x0000000000007941 */ /* 0x000fea0003800000 */
.L_x_325:
[----:B------:R-:W-:Y:S05]  /*104e0*/  BRA `(.L_x_327) ;  /* 0xfffffff800bc7947 */ /* 0x000fea000383ffff */
.L_x_317:
[----:B0-----:R0:W1:Y:S02]  /*104f0*/  SYNCS.PHASECHK.TRANS64.TRYWAIT P0, [R5+URZ], R2 ;  /* 0x00000002050075a7 */ /* 0x001064000800017f */
[----:B-1----:R-:W-:Y:S05]  /*10500*/  @!P0 NANOSLEEP.SYNCS 0x989680 ;  /* 0x009896800000895d */ /* 0x002fea0003900000 */
[----:B------:R-:W1:Y:S02]  /*10510*/  @!P0 SYNCS.PHASECHK.TRANS64 P0, [R5+URZ], R2 ;  /* 0x00000002050085a7 */ /* 0x000e64000800007f */
[----:B-1----:R-:W-:Y:S05]  /*10520*/  @!P0 BRA `(.L_x_317) ;  /* 0xfffffffc00f08947 */ /* 0x002fea000383ffff */
[----:B------:R-:W-:Y:S05]  /*10530*/  BRA `(.L_x_328) ;  /* 0xfffffffc00007947 */ /* 0x000fea000383ffff */
.L_x_318:
[----:B0-----:R0:W1:Y:S02]  /*10540*/  SYNCS.PHASECHK.TRANS64.TRYWAIT P0, [R7+URZ], R4 ;  /* 0x00000004070075a7 */ /* 0x001064000800017f */
[----:B-1----:R-:W-:Y:S05]  /*10550*/  @!P0 NANOSLEEP.SYNCS 0x989680 ;  /* 0x009896800000895d */ /* 0x002fea0003900000 */
[----:B------:R-:W1:Y:S02]  /*10560*/  @!P0 SYNCS.PHASECHK.TRANS64 P0, [R7+URZ], R4 ;  /* 0x00000004070085a7 */ /* 0x000e64000800007f */
[----:B-1----:R-:W-:Y:S05]  /*10570*/  @!P0 BRA `(.L_x_318) ;  /* 0xfffffffc00f08947 */ /* 0x002fea000383ffff */
[----:B------:R-:W-:Y:S05]  /*10580*/  BRA `(.L_x_329) ;  /* 0xfffffffc00107947 */ /* 0x000fea000383ffff */
.L_x_319:
[----:B-1----:R1:W2:Y:S02]  /*10590*/  SYNCS.PHASECHK.TRANS64.TRYWAIT P0, [R6+URZ], R5 ;  /* 0x00000005060075a7 */ /* 0x0022a4000800017f */
[----:B--2---:R-:W-:Y:S05]  /*105a0*/  @!P0 NANOSLEEP.SYNCS 0x989680 ;  /* 0x009896800000895d */ /* 0x004fea0003900000 */
[----:B------:R-:W2:Y:S02]  /*105b0*/  @!P0 SYNCS.PHASECHK.TRANS64 P0, [R6+URZ], R5 ;  /* 0x00000005060085a7 */ /* 0x000ea4000800007f */
[----:B--2---:R-:W-:Y:S05]  /*105c0*/  @!P0 BRA `(.L_x_319) ;  /* 0xfffffffc00f08947 */ /* 0x004fea000383ffff */
[----:B------:R-:W-:Y:S05]  /*105d0*/  BRA `(.L_x_330) ;  /* 0xfffffffc00187947 */ /* 0x000fea000383ffff */
.L_x_331:
[----:B------:R-:W-:-:S00]  /*105e0*/  BRA `(.L_x_331) ;  /* 0xfffffffc00fc7947 */ /* 0x000fc0000383ffff */
[----:B------:R-:W-:-:S00]  /*105f0*/  NOP ;  /* 0x0000000000007918 */ /* 0x000fc00000000000 */
        /* <DEDUP_REMOVED lines=8> */
.L_x_332:


//--------------------- .nv.shared._ZN7cutlass13device_kernelINS_4gemm6kernel13GemmUniversalIN4cute5tupleIJiiiiEEENS1_10collective13CollectiveMmaINS1_37MainloopSm90TmaGmmaWarpSpecializedFP8ILi4ENS5_IJNS4_1CILi1EEENSA_ILi8EEESB_EEENS1_35KernelTmaWarpSpecializedCooperativeEEENS5_IJNSA_ILi128EEENSA_ILi256EEESG_EEENS_12float_e5m2_tENS5_IJlSB_lEEESJ_SK_NS4_8TiledMMAINS4_8MMA_AtomIJNS4_4SM904GMMA31MMA_64x256x32_F32E5M2E5M2_SS_TNILNSO_7ScaleInE1ELSQ_1EEEEEENS4_6LayoutINS5_IJNSA_ILi2EEESB_SB_EEENS5_IJSB_NSA_ILi0EEESW_EEEEENS5_IJNS4_10UnderscoreESZ_SZ_EEEEENS4_23SM90_TMA_LOAD_MULTICASTENS4_14ComposedLayoutINS4_7SwizzleILi3ELi4ELi3EEENS4_18smem_ptr_flag_bitsILi8EEENST_INS5_IJSC_SG_EEENS5_IJSG_SB_EEEEEEEvNS4_8identityENS4_13SM90_TMA_LOADES1B_vS1C_EENS_8epilogue10collective6detail29Sm90TmaWarpSpecializedAdapterINS1G_15DefaultEpilogueISJ_SK_SK_NS1F_6thread17LinearCombinationISJ_Li1EffLNS1K_9ScaleType4KindE0ELNS_15FloatRoundStyleE2ESJ_EENS1_15EpilogueDefaultEEEEEvvEEEEvNT_6ParamsE --------------------------
	.section	.nv.shared._ZN7cutlass13device_kernelINS_4gemm6kernel13GemmUniversalIN4cute5tupleIJiiiiEEENS1_10collective13CollectiveMmaINS1_37MainloopSm90TmaGmmaWarpSpecializedFP8ILi4ENS5_IJNS4_1CILi1EEENSA_ILi8EEESB_EEENS1_35KernelTmaWarpSpecializedCooperativeEEENS5_IJNSA_ILi128EEENSA_ILi256EEESG_EEENS_12float_e5m2_tENS5_IJlSB_lEEESJ_SK_NS4_8TiledMMAINS4_8MMA_AtomIJNS4_4SM904GMMA31MMA_64x256x32_F32E5M2E5M2_SS_TNILNSO_7ScaleInE1ELSQ_1EEEEEENS4_6LayoutINS5_IJNSA_ILi2EEESB_SB_EEENS5_IJSB_NSA_ILi0EEESW_EEEEENS5_IJNS4_10UnderscoreESZ_SZ_EEEEENS4_23SM90_TMA_LOAD_MULTICASTENS4_14ComposedLayoutINS4_7SwizzleILi3ELi4ELi3EEENS4_18smem_ptr_flag_bitsILi8EEENST_INS5_IJSC_SG_EEENS5_IJSG_SB_EEEEEEEvNS4_8identityENS4_13SM90_TMA_LOADES1B_vS1C_EENS_8epilogue10collective6detail29Sm90TmaWarpSpecializedAdapterINS1G_15DefaultEpilogueISJ_SK_SK_NS1F_6thread17LinearCombinationISJ_Li1EffLNS1K_9ScaleType4KindE0ELNS_15FloatRoundStyleE2ESJ_EENS1_15EpilogueDefaultEEEEEvvEEEEvNT_6ParamsE,"aw",@nobits
	.sectionflags	@""
	.align	16
	.zero		1024


//--------------------- .nv.shared.reserved.0     --------------------------
	.section	.nv.shared.reserved.0,"aw",@nobits
	.weak		__nv_reservedSMEM_offset_0_alias
	.size		__nv_reservedSMEM_offset_0_alias, 0, 0
	.other		__nv_reservedSMEM_offset_0_alias,@"STO_CUDA_RESERVED_SHARED STV_DEFAULT"
__nv_reservedSMEM_offset_0_alias:
	.zero		0


//--------------------- .nv.global                --------------------------
	.section	.nv.global,"aw",@nobits
.nv.global:
	.type		_ZN40_INTERNAL_8eb92807_4_k_cu_2d6db7e2_277744cute1_E,@object
	.size		_ZN40_INTERNAL_8eb92807_4_k_cu_2d6db7e2_277744cute1_E,(_ZN40_INTERNAL_8eb92807_4_k_cu_2d6db7e2_277744cuda3std3__45__cpo6cbeginE - _ZN40_INTERNAL_8eb92807_4_k_cu_2d6db7e2_277744cute1_E)
_ZN40_INTERNAL_8eb92807_4_k_cu_2d6db7e2_277744cute1_E:
	.zero		1
	.type		_ZN40_INTERNAL_8eb92807_4_k_cu_2d6db7e2_277744cuda3std3__45__cpo6cbeginE,@object
	.size		_ZN40_INTERNAL_8eb92807_4_k_cu_2d6db7e2_277744cuda3std3__45__cpo6cbeginE,(_ZN40_INTERNAL_8eb92807_4_k_cu_2d6db7e2_277744cuda3std3__48in_placeE - _ZN40_INTERNAL_8eb92807_4_k_cu_2d6db7e2_277744cuda3std3__45__cpo6cbeginE)
_ZN40_INTERNAL_8eb92807_4_k_cu_2d6db7e2_277744cuda3std3__45__cpo6cbeginE:
	.zero		1
	.type		_ZN40_INTERNAL_8eb92807_4_k_cu_2d6db7e2_277744cuda3std3__48in_placeE,@object
	.size		_ZN40_INTERNAL_8eb92807_4_k_cu_2d6db7e2_277744cuda3std3__48in_placeE,(_ZN40_INTERNAL_8eb92807_4_k_cu_2d6db7e2_277744cuda3std6ranges3__45__cpo9iter_moveE - _ZN40_INTERNAL_8eb92807_4_k_cu_2d6db7e2_277744cuda3std3__48in_placeE)
_ZN40_INTERNAL_8eb92807_4_k_cu_2d6db7e2_277744cuda3std3__48in_placeE:
	.zero		1
	.type		_ZN40_INTERNAL_8eb92807_4_k_cu_2d6db7e2_277744cuda3std6ranges3__45__cpo9iter_moveE,@object
	.size		_ZN40_INTERNAL_8eb92807_4_k_cu_2d6db7e2_277744cuda3std6ranges3__45__cpo9iter_moveE,(_ZN40_INTERNAL_8eb92807_4_k_cu_2d6db7e2_277744cuda3std3__45__cpo5beginE - _ZN40_INTERNAL_8eb92807_4_k_cu_2d6db7e2_277744cuda3std6ranges3__45__cpo9iter_moveE)
_ZN40_INTERNAL_8eb92807_4_k_cu_2d6db7e2_277744cuda3std6ranges3__45__cpo9iter_moveE:
	.zero		1
	.type		_ZN40_INTERNAL_8eb92807_4_k_cu_2d6db7e2_277744cuda3std3__45__cpo5beginE,@object
	.size		_ZN40_INTERNAL_8eb92807_4_k_cu_2d6db7e2_277744cuda3std3__45__cpo5beginE,(_ZN40_INTERNAL_8eb92807_4_k_cu_2d6db7e2_277744cuda3std3__442_GLOBAL__N__8eb92807_4_k_cu_2d6db7e2_277746ignoreE - _ZN40_INTERNAL_8eb92807_4_k_cu_2d6db7e2_277744cuda3std3__45__cpo5beginE)
_ZN40_INTERNAL_8eb92807_4_k_cu_2d6db7e2_277744cuda3std3__45__cpo5beginE:
	.zero		1
	.type		_ZN40_INTERNAL_8eb92807_4_k_cu_2d6db7e2_277744cuda3std3__442_GLOBAL__N__8eb92807_4_k_cu_2d6db7e2_277746ignoreE,@object
	.size		_ZN40_INTERNAL_8eb92807_4_k_cu_2d6db7e2_277744cuda3std3__442_GLOBAL__N__8eb92807_4_k_cu_2d6db7e2_277746ignoreE,(_ZN40_INTERNAL_8eb92807_4_k_cu_2d6db7e2_277744cute7productE - _ZN40_INTERNAL_8eb92807_4_k_cu_2d6db7e2_277744cuda3std3__442_GLOBAL__N__8eb92807_4_k_cu_2d6db7e2_277746ignoreE)
_ZN40_INTERNAL_8eb92807_4_k_cu_2d6db7e2_277744cuda3std3__442_GLOBAL__N__8eb92807_4_k_cu_2d6db7e2_277746ignoreE:
	.zero		1
	.type		_ZN40_INTERNAL_8eb92807_4_k_cu_2d6db7e2_277744cute7productE,@object
	.size		_ZN40_INTERNAL_8eb92807_4_k_cu_2d6db7e2_277744cute7productE,(_ZN40_INTERNAL_8eb92807_4_k_cu_2d6db7e2_277744cuda3std3__45__cpo3endE - _ZN40_INTERNAL_8eb92807_4_k_cu_2d6db7e2_277744cute7productE)
_ZN40_INTERNAL_8eb92807_4_k_cu_2d6db7e2_277744cute7productE:
	.zero		1
	.type		_ZN40_INTERNAL_8eb92807_4_k_cu_2d6db7e2_277744cuda3std3__45__cpo3endE,@object
	.size		_ZN40_INTERNAL_8eb92807_4_k_cu_2d6db7e2_277744cuda3std3__45__cpo3endE,(_ZN40_INTERNAL_8eb92807_4_k_cu_2d6db7e2_277744cuda3std3__419piecewise_constructE - _ZN40_INTERNAL_8eb92807_4_k_cu_2d6db7e2_277744cuda3std3__45__cpo3endE)
_ZN40_INTERNAL_8eb92807_4_k_cu_2d6db7e2_277744cuda3std3__45__cpo3endE:
	.zero		1
	.type		_ZN40_INTERNAL_8eb92807_4_k_cu_2d6db7e2_277744cuda3std3__419piecewise_constructE,@object
	.size		_ZN40_INTERNAL_8eb92807_4_k_cu_2d6db7e2_277744cuda3std3__419piecewise_constructE,(_ZN40_INTERNAL_8eb92807_4_k_cu_2d6db7e2_277744cuda3std3__45__cpo4cendE - _ZN40_INTERNAL_8eb92807_4_k_cu_2d6db7e2_277744cuda3std3__419piecewise_constructE)
_ZN40_INTERNAL_8eb92807_4_k_cu_2d6db7e2_277744cuda3std3__419piecewise_constructE:
	.zero		1
	.type		_ZN40_INTERNAL_8eb92807_4_k_cu_2d6db7e2_277744cuda3std3__45__cpo4cendE,@object
	.size		_ZN40_INTERNAL_8eb92807_4_k_cu_2d6db7e2_277744cuda3std3__45__cpo4cendE,(_ZN40_INTERNAL_8eb92807_4_k_cu_2d6db7e2_277744cuda3std6ranges3__45__cpo4swapE - _ZN40_INTERNAL_8eb92807_4_k_cu_2d6db7e2_277744cuda3std3__45__cpo4cendE)
_ZN40_INTERNAL_8eb92807_4_k_cu_2d6db7e2_277744cuda3std3__45__cpo4cendE:
	.zero		1
	.type		_ZN40_INTERNAL_8eb92807_4_k_cu_2d6db7e2_277744cuda3std6ranges3__45__cpo4swapE,@object
	.size		_ZN40_INTERNAL_8eb92807_4_k_cu_2d6db7e2_277744cuda3std6ranges3__45__cpo4swapE,(.L_7 - _ZN40_INTERNAL_8eb92807_4_k_cu_2d6db7e2_277744cuda3std6ranges3__45__cpo4swapE)
_ZN40_INTERNAL_8eb92807_4_k_cu_2d6db7e2_277744cuda3std6ranges3__45__cpo4swapE:
	.zero		1
.L_7:


//--------------------- .nv.constant0._ZN7cutlass13device_kernelINS_4gemm6kernel13GemmUniversalIN4cute5tupleIJiiiiEEENS1_10collective13CollectiveMmaINS1_37MainloopSm90TmaGmmaWarpSpecializedFP8ILi4ENS5_IJNS4_1CILi1EEENSA_ILi8EEESB_EEENS1_35KernelTmaWarpSpecializedCooperativeEEENS5_IJNSA_ILi128EEENSA_ILi256EEESG_EEENS_12float_e5m2_tENS5_IJlSB_lEEESJ_SK_NS4_8TiledMMAINS4_8MMA_AtomIJNS4_4SM904GMMA31MMA_64x256x32_F32E5M2E5M2_SS_TNILNSO_7ScaleInE1ELSQ_1EEEEEENS4_6LayoutINS5_IJNSA_ILi2EEESB_SB_EEENS5_IJSB_NSA_ILi0EEESW_EEEEENS5_IJNS4_10UnderscoreESZ_SZ_EEEEENS4_23SM90_TMA_LOAD_MULTICASTENS4_14ComposedLayoutINS4_7SwizzleILi3ELi4ELi3EEENS4_18smem_ptr_flag_bitsILi8EEENST_INS5_IJSC_SG_EEENS5_IJSG_SB_EEEEEEEvNS4_8identityENS4_13SM90_TMA_LOADES1B_vS1C_EENS_8epilogue10collective6detail29Sm90TmaWarpSpecializedAdapterINS1G_15DefaultEpilogueISJ_SK_SK_NS1F_6thread17LinearCombinationISJ_Li1EffLNS1K_9ScaleType4KindE0ELNS_15FloatRoundStyleE2ESJ_EENS1_15EpilogueDefaultEEEEEvvEEEEvNT_6ParamsE --------------------------
	.section	.nv.constant0._ZN7cutlass13device_kernelINS_4gemm6kernel13GemmUniversalIN4cute5tupleIJiiiiEEENS1_10collective13CollectiveMmaINS1_37MainloopSm90TmaGmmaWarpSpecializedFP8ILi4ENS5_IJNS4_1CILi1EEENSA_ILi8EEESB_EEENS1_35KernelTmaWarpSpecializedCooperativeEEENS5_IJNSA_ILi128EEENSA_ILi256EEESG_EEENS_12float_e5m2_tENS5_IJlSB_lEEESJ_SK_NS4_8TiledMMAINS4_8MMA_AtomIJNS4_4SM904GMMA31MMA_64x256x32_F32E5M2E5M2_SS_TNILNSO_7ScaleInE1ELSQ_1EEEEEENS4_6LayoutINS5_IJNSA_ILi2EEESB_SB_EEENS5_IJSB_NSA_ILi0EEESW_EEEEENS5_IJNS4_10UnderscoreESZ_SZ_EEEEENS4_23SM90_TMA_LOAD_MULTICASTENS4_14ComposedLayoutINS4_7SwizzleILi3ELi4ELi3EEENS4_18smem_ptr_flag_bitsILi8EEENST_INS5_IJSC_SG_EEENS5_IJSG_SB_EEEEEEEvNS4_8identityENS4_13SM90_TMA_LOADES1B_vS1C_EENS_8epilogue10collective6detail29Sm90TmaWarpSpecializedAdapterINS1G_15DefaultEpilogueISJ_SK_SK_NS1F_6thread17LinearCombinationISJ_Li1EffLNS1K_9ScaleType4KindE0ELNS_15FloatRoundStyleE2ESJ_EENS1_15EpilogueDefaultEEEEEvvEEEEvNT_6ParamsE,"a",@progbits
	.sectionflags	@""
	.align	4
.nv.constant0._ZN7cutlass13device_kernelINS_4gemm6kernel13GemmUniversalIN4cute5tupleIJiiiiEEENS1_10collective13CollectiveMmaINS1_37MainloopSm90TmaGmmaWarpSpecializedFP8ILi4ENS5_IJNS4_1CILi1EEENSA_ILi8EEESB_EEENS1_35KernelTmaWarpSpecializedCooperativeEEENS5_IJNSA_ILi128EEENSA_ILi256EEESG_EEENS_12float_e5m2_tENS5_IJlSB_lEEESJ_SK_NS4_8TiledMMAINS4_8MMA_AtomIJNS4_4SM904GMMA31MMA_64x256x32_F32E5M2E5M2_SS_TNILNSO_7ScaleInE1ELSQ_1EEEEEENS4_6LayoutINS5_IJNSA_ILi2EEESB_SB_EEENS5_IJSB_NSA_ILi0EEESW_EEEEENS5_IJNS4_10UnderscoreESZ_SZ_EEEEENS4_23SM90_TMA_LOAD_MULTICASTENS4_14ComposedLayoutINS4_7SwizzleILi3ELi4ELi3EEENS4_18smem_ptr_flag_bitsILi8EEENST_INS5_IJSC_SG_EEENS5_IJSG_SB_EEEEEEEvNS4_8identityENS4_13SM90_TMA_LOADES1B_vS1C_EENS_8epilogue10collective6detail29Sm90TmaWarpSpecializedAdapterINS1G_15DefaultEpilogueISJ_SK_SK_NS1F_6thread17LinearCombinationISJ_Li1EffLNS1K_9ScaleType4KindE0ELNS_15FloatRoundStyleE2ESJ_EENS1_15EpilogueDefaultEEEEEvvEEEEvNT_6ParamsE:
	.zero		1664


//--------------------- SYMBOLS --------------------------

	.type		.nv.reservedSmem.offset0,@object
	.size		.nv.reservedSmem.offset0,0x4
